//
// Generated by NVIDIA NVVM Compiler
//
// Compiler Build ID: CL-36424714
// Cuda compilation tools, release 13.0, V13.0.88
// Based on NVVM 20.0.0
//

.version 9.0
.target sm_100
.address_size 64

	// .globl	_Z12setup_kernelP17curandStateXORWOWiy
.global .align 4 .b8 precalc_xorwow_matrix[102400];
.global .align 4 .b8 precalc_xorwow_offset_matrix[102400];
.global .align 4 .b8 mrg32k3aM1[2304];
.global .align 4 .b8 mrg32k3aM2[2304];
.global .align 4 .b8 mrg32k3aM1SubSeq[2016];
.global .align 4 .b8 mrg32k3aM2SubSeq[2016];
.global .align 4 .b8 mrg32k3aM1Seq[2304];
.global .align 4 .b8 mrg32k3aM2Seq[2304];
.const .align 8 .b8 __cr_lgamma_table[72];
// _ZZ25tour_konstruktions_kernelP17curandStateXORWOWiiffPiPfS1_E3sum has been demoted
.extern .shared .align 16 .b8 s[];

.visible .entry _Z12setup_kernelP17curandStateXORWOWiy(
	.param .u64 .ptr .align 1 _Z12setup_kernelP17curandStateXORWOWiy_param_0,
	.param .u32 _Z12setup_kernelP17curandStateXORWOWiy_param_1,
	.param .u64 _Z12setup_kernelP17curandStateXORWOWiy_param_2
)
{
	.reg .pred 	%p<25>;
	.reg .b32 	%r<411>;
	.reg .b64 	%rd<19>;

	ld.param.u64 	%rd8, [_Z12setup_kernelP17curandStateXORWOWiy_param_0];
	ld.param.u64 	%rd9, [_Z12setup_kernelP17curandStateXORWOWiy_param_2];
	mov.u32 	%r182, %tid.x;
	setp.ne.s32 	%p1, %r182, 0;
	@%p1 bra 	$L__BB0_44;
	cvta.to.global.u64 	%rd10, %rd8;
	mov.u32 	%r183, %ctaid.x;
	cvt.u64.u32 	%rd18, %r183;
	mul.wide.u32 	%rd11, %r183, 48;
	add.s64 	%rd2, %rd10, %rd11;
	cvt.u32.u64 	%r184, %rd9;
	xor.b32  	%r185, %r184, -1429050551;
	mul.lo.s32 	%r186, %r185, 1099087573;
	{ .reg .b32 tmp; mov.b64 {tmp, %r187}, %rd9; }
	xor.b32  	%r188, %r187, -136515619;
	mul.lo.s32 	%r189, %r188, -1703105765;
	add.s32 	%r190, %r186, %r189;
	add.s32 	%r191, %r190, 6615241;
	add.s32 	%r192, %r186, 123456789;
	st.global.v2.u32 	[%rd2], {%r191, %r192};
	xor.b32  	%r193, %r186, 362436069;
	add.s32 	%r194, %r189, 521288629;
	st.global.v2.u32 	[%rd2+8], {%r193, %r194};
	xor.b32  	%r195, %r189, 88675123;
	add.s32 	%r196, %r186, 5783321;
	st.global.v2.u32 	[%rd2+16], {%r195, %r196};
	setp.eq.s32 	%p2, %r183, 0;
	@%p2 bra 	$L__BB0_43;
	mov.b32 	%r317, 0;
$L__BB0_3:
	and.b64  	%rd4, %rd18, 3;
	setp.eq.s64 	%p3, %rd4, 0;
	@%p3 bra 	$L__BB0_42;
	mul.wide.u32 	%rd12, %r317, 3200;
	mov.u64 	%rd13, precalc_xorwow_matrix;
	add.s64 	%rd5, %rd13, %rd12;
	cvt.u32.u64 	%r2, %rd4;
	mov.b32 	%r318, 0;
$L__BB0_5:
	mov.b32 	%r331, 0;
	mov.u32 	%r332, %r331;
	mov.u32 	%r333, %r331;
	mov.u32 	%r334, %r331;
	mov.u32 	%r335, %r331;
	mov.u32 	%r324, %r331;
$L__BB0_6:
	mul.wide.u32 	%rd14, %r324, 4;
	add.s64 	%rd15, %rd2, %rd14;
	ld.global.u32 	%r10, [%rd15+4];
	shl.b32 	%r11, %r324, 5;
	mov.b32 	%r330, 0;
$L__BB0_7:
	.pragma "nounroll";
	shr.u32 	%r201, %r10, %r330;
	and.b32  	%r202, %r201, 1;
	setp.eq.b32 	%p4, %r202, 1;
	not.pred 	%p5, %p4;
	add.s32 	%r203, %r11, %r330;
	mul.lo.s32 	%r204, %r203, 5;
	mul.wide.u32 	%rd16, %r204, 4;
	add.s64 	%rd6, %rd5, %rd16;
	@%p5 bra 	$L__BB0_9;
	ld.global.u32 	%r205, [%rd6];
	xor.b32  	%r335, %r335, %r205;
	ld.global.u32 	%r206, [%rd6+4];
	xor.b32  	%r334, %r334, %r206;
	ld.global.u32 	%r207, [%rd6+8];
	xor.b32  	%r333, %r333, %r207;
	ld.global.u32 	%r208, [%rd6+12];
	xor.b32  	%r332, %r332, %r208;
	ld.global.u32 	%r209, [%rd6+16];
	xor.b32  	%r331, %r331, %r209;
$L__BB0_9:
	and.b32  	%r211, %r201, 2;
	setp.eq.s32 	%p6, %r211, 0;
	@%p6 bra 	$L__BB0_11;
	ld.global.u32 	%r212, [%rd6+20];
	xor.b32  	%r335, %r335, %r212;
	ld.global.u32 	%r213, [%rd6+24];
	xor.b32  	%r334, %r334, %r213;
	ld.global.u32 	%r214, [%rd6+28];
	xor.b32  	%r333, %r333, %r214;
	ld.global.u32 	%r215, [%rd6+32];
	xor.b32  	%r332, %r332, %r215;
	ld.global.u32 	%r216, [%rd6+36];
	xor.b32  	%r331, %r331, %r216;
$L__BB0_11:
	and.b32  	%r218, %r201, 4;
	setp.eq.s32 	%p7, %r218, 0;
	@%p7 bra 	$L__BB0_13;
	ld.global.u32 	%r219, [%rd6+40];
	xor.b32  	%r335, %r335, %r219;
	ld.global.u32 	%r220, [%rd6+44];
	xor.b32  	%r334, %r334, %r220;
	ld.global.u32 	%r221, [%rd6+48];
	xor.b32  	%r333, %r333, %r221;
	ld.global.u32 	%r222, [%rd6+52];
	xor.b32  	%r332, %r332, %r222;
	ld.global.u32 	%r223, [%rd6+56];
	xor.b32  	%r331, %r331, %r223;
$L__BB0_13:
	and.b32  	%r225, %r201, 8;
	setp.eq.s32 	%p8, %r225, 0;
	@%p8 bra 	$L__BB0_15;
	ld.global.u32 	%r226, [%rd6+60];
	xor.b32  	%r335, %r335, %r226;
	ld.global.u32 	%r227, [%rd6+64];
	xor.b32  	%r334, %r334, %r227;
	ld.global.u32 	%r228, [%rd6+68];
	xor.b32  	%r333, %r333, %r228;
	ld.global.u32 	%r229, [%rd6+72];
	xor.b32  	%r332, %r332, %r229;
	ld.global.u32 	%r230, [%rd6+76];
	xor.b32  	%r331, %r331, %r230;
$L__BB0_15:
	and.b32  	%r232, %r201, 16;
	setp.eq.s32 	%p9, %r232, 0;
	@%p9 bra 	$L__BB0_17;
	ld.global.u32 	%r233, [%rd6+80];
	xor.b32  	%r335, %r335, %r233;
	ld.global.u32 	%r234, [%rd6+84];
	xor.b32  	%r334, %r334, %r234;
	ld.global.u32 	%r235, [%rd6+88];
	xor.b32  	%r333, %r333, %r235;
	ld.global.u32 	%r236, [%rd6+92];
	xor.b32  	%r332, %r332, %r236;
	ld.global.u32 	%r237, [%rd6+96];
	xor.b32  	%r331, %r331, %r237;
$L__BB0_17:
	and.b32  	%r239, %r201, 32;
	setp.eq.s32 	%p10, %r239, 0;
	@%p10 bra 	$L__BB0_19;
	ld.global.u32 	%r240, [%rd6+100];
	xor.b32  	%r335, %r335, %r240;
	ld.global.u32 	%r241, [%rd6+104];
	xor.b32  	%r334, %r334, %r241;
	ld.global.u32 	%r242, [%rd6+108];
	xor.b32  	%r333, %r333, %r242;
	ld.global.u32 	%r243, [%rd6+112];
	xor.b32  	%r332, %r332, %r243;
	ld.global.u32 	%r244, [%rd6+116];
	xor.b32  	%r331, %r331, %r244;
$L__BB0_19:
	and.b32  	%r246, %r201, 64;
	setp.eq.s32 	%p11, %r246, 0;
	@%p11 bra 	$L__BB0_21;
	ld.global.u32 	%r247, [%rd6+120];
	xor.b32  	%r335, %r335, %r247;
	ld.global.u32 	%r248, [%rd6+124];
	xor.b32  	%r334, %r334, %r248;
	ld.global.u32 	%r249, [%rd6+128];
	xor.b32  	%r333, %r333, %r249;
	ld.global.u32 	%r250, [%rd6+132];
	xor.b32  	%r332, %r332, %r250;
	ld.global.u32 	%r251, [%rd6+136];
	xor.b32  	%r331, %r331, %r251;
$L__BB0_21:
	and.b32  	%r253, %r201, 128;
	setp.eq.s32 	%p12, %r253, 0;
	@%p12 bra 	$L__BB0_23;
	ld.global.u32 	%r254, [%rd6+140];
	xor.b32  	%r335, %r335, %r254;
	ld.global.u32 	%r255, [%rd6+144];
	xor.b32  	%r334, %r334, %r255;
	ld.global.u32 	%r256, [%rd6+148];
	xor.b32  	%r333, %r333, %r256;
	ld.global.u32 	%r257, [%rd6+152];
	xor.b32  	%r332, %r332, %r257;
	ld.global.u32 	%r258, [%rd6+156];
	xor.b32  	%r331, %r331, %r258;
$L__BB0_23:
	and.b32  	%r260, %r201, 256;
	setp.eq.s32 	%p13, %r260, 0;
	@%p13 bra 	$L__BB0_25;
	ld.global.u32 	%r261, [%rd6+160];
	xor.b32  	%r335, %r335, %r261;
	ld.global.u32 	%r262, [%rd6+164];
	xor.b32  	%r334, %r334, %r262;
	ld.global.u32 	%r263, [%rd6+168];
	xor.b32  	%r333, %r333, %r263;
	ld.global.u32 	%r264, [%rd6+172];
	xor.b32  	%r332, %r332, %r264;
	ld.global.u32 	%r265, [%rd6+176];
	xor.b32  	%r331, %r331, %r265;
$L__BB0_25:
	and.b32  	%r267, %r201, 512;
	setp.eq.s32 	%p14, %r267, 0;
	@%p14 bra 	$L__BB0_27;
	ld.global.u32 	%r268, [%rd6+180];
	xor.b32  	%r335, %r335, %r268;
	ld.global.u32 	%r269, [%rd6+184];
	xor.b32  	%r334, %r334, %r269;
	ld.global.u32 	%r270, [%rd6+188];
	xor.b32  	%r333, %r333, %r270;
	ld.global.u32 	%r271, [%rd6+192];
	xor.b32  	%r332, %r332, %r271;
	ld.global.u32 	%r272, [%rd6+196];
	xor.b32  	%r331, %r331, %r272;
$L__BB0_27:
	and.b32  	%r274, %r201, 1024;
	setp.eq.s32 	%p15, %r274, 0;
	@%p15 bra 	$L__BB0_29;
	ld.global.u32 	%r275, [%rd6+200];
	xor.b32  	%r335, %r335, %r275;
	ld.global.u32 	%r276, [%rd6+204];
	xor.b32  	%r334, %r334, %r276;
	ld.global.u32 	%r277, [%rd6+208];
	xor.b32  	%r333, %r333, %r277;
	ld.global.u32 	%r278, [%rd6+212];
	xor.b32  	%r332, %r332, %r278;
	ld.global.u32 	%r279, [%rd6+216];
	xor.b32  	%r331, %r331, %r279;
$L__BB0_29:
	and.b32  	%r281, %r201, 2048;
	setp.eq.s32 	%p16, %r281, 0;
	@%p16 bra 	$L__BB0_31;
	ld.global.u32 	%r282, [%rd6+220];
	xor.b32  	%r335, %r335, %r282;
	ld.global.u32 	%r283, [%rd6+224];
	xor.b32  	%r334, %r334, %r283;
	ld.global.u32 	%r284, [%rd6+228];
	xor.b32  	%r333, %r333, %r284;
	ld.global.u32 	%r285, [%rd6+232];
	xor.b32  	%r332, %r332, %r285;
	ld.global.u32 	%r286, [%rd6+236];
	xor.b32  	%r331, %r331, %r286;
$L__BB0_31:
	and.b32  	%r288, %r201, 4096;
	setp.eq.s32 	%p17, %r288, 0;
	@%p17 bra 	$L__BB0_33;
	ld.global.u32 	%r289, [%rd6+240];
	xor.b32  	%r335, %r335, %r289;
	ld.global.u32 	%r290, [%rd6+244];
	xor.b32  	%r334, %r334, %r290;
	ld.global.u32 	%r291, [%rd6+248];
	xor.b32  	%r333, %r333, %r291;
	ld.global.u32 	%r292, [%rd6+252];
	xor.b32  	%r332, %r332, %r292;
	ld.global.u32 	%r293, [%rd6+256];
	xor.b32  	%r331, %r331, %r293;
$L__BB0_33:
	and.b32  	%r295, %r201, 8192;
	setp.eq.s32 	%p18, %r295, 0;
	@%p18 bra 	$L__BB0_35;
	ld.global.u32 	%r296, [%rd6+260];
	xor.b32  	%r335, %r335, %r296;
	ld.global.u32 	%r297, [%rd6+264];
	xor.b32  	%r334, %r334, %r297;
	ld.global.u32 	%r298, [%rd6+268];
	xor.b32  	%r333, %r333, %r298;
	ld.global.u32 	%r299, [%rd6+272];
	xor.b32  	%r332, %r332, %r299;
	ld.global.u32 	%r300, [%rd6+276];
	xor.b32  	%r331, %r331, %r300;
$L__BB0_35:
	and.b32  	%r302, %r201, 16384;
	setp.eq.s32 	%p19, %r302, 0;
	@%p19 bra 	$L__BB0_37;
	ld.global.u32 	%r303, [%rd6+280];
	xor.b32  	%r335, %r335, %r303;
	ld.global.u32 	%r304, [%rd6+284];
	xor.b32  	%r334, %r334, %r304;
	ld.global.u32 	%r305, [%rd6+288];
	xor.b32  	%r333, %r333, %r305;
	ld.global.u32 	%r306, [%rd6+292];
	xor.b32  	%r332, %r332, %r306;
	ld.global.u32 	%r307, [%rd6+296];
	xor.b32  	%r331, %r331, %r307;
$L__BB0_37:
	and.b32  	%r309, %r201, 32768;
	setp.eq.s32 	%p20, %r309, 0;
	@%p20 bra 	$L__BB0_39;
	ld.global.u32 	%r310, [%rd6+300];
	xor.b32  	%r335, %r335, %r310;
	ld.global.u32 	%r311, [%rd6+304];
	xor.b32  	%r334, %r334, %r311;
	ld.global.u32 	%r312, [%rd6+308];
	xor.b32  	%r333, %r333, %r312;
	ld.global.u32 	%r313, [%rd6+312];
	xor.b32  	%r332, %r332, %r313;
	ld.global.u32 	%r314, [%rd6+316];
	xor.b32  	%r331, %r331, %r314;
$L__BB0_39:
	add.s32 	%r330, %r330, 16;
	setp.ne.s32 	%p21, %r330, 32;
	@%p21 bra 	$L__BB0_7;
	mad.lo.s32 	%r315, %r324, -31, %r11;
	add.s32 	%r324, %r315, 1;
	setp.ne.s32 	%p22, %r324, 5;
	@%p22 bra 	$L__BB0_6;
	st.global.u32 	[%rd2+4], %r335;
	st.global.u32 	[%rd2+8], %r334;
	st.global.u32 	[%rd2+12], %r333;
	st.global.u32 	[%rd2+16], %r332;
	st.global.u32 	[%rd2+20], %r331;
	add.s32 	%r318, %r318, 1;
	setp.lt.u32 	%p23, %r318, %r2;
	@%p23 bra 	$L__BB0_5;
$L__BB0_42:
	shr.u64 	%rd7, %rd18, 2;
	add.s32 	%r317, %r317, 1;
	setp.gt.u64 	%p24, %rd18, 3;
	mov.u64 	%rd18, %rd7;
	@%p24 bra 	$L__BB0_3;
$L__BB0_43:
	mov.b32 	%r316, 0;
	st.global.v2.u32 	[%rd2+24], {%r316, %r316};
	st.global.u32 	[%rd2+32], %r316;
	mov.b64 	%rd17, 0;
	st.global.u64 	[%rd2+40], %rd17;
$L__BB0_44:
	ret;

}
	// .globl	_Z25tour_konstruktions_kernelP17curandStateXORWOWiiffPiPfS1_
.visible .entry _Z25tour_konstruktions_kernelP17curandStateXORWOWiiffPiPfS1_(
	.param .u64 .ptr .align 1 _Z25tour_konstruktions_kernelP17curandStateXORWOWiiffPiPfS1__param_0,
	.param .u32 _Z25tour_konstruktions_kernelP17curandStateXORWOWiiffPiPfS1__param_1,
	.param .u32 _Z25tour_konstruktions_kernelP17curandStateXORWOWiiffPiPfS1__param_2,
	.param .f32 _Z25tour_konstruktions_kernelP17curandStateXORWOWiiffPiPfS1__param_3,
	.param .f32 _Z25tour_konstruktions_kernelP17curandStateXORWOWiiffPiPfS1__param_4,
	.param .u64 .ptr .align 1 _Z25tour_konstruktions_kernelP17curandStateXORWOWiiffPiPfS1__param_5,
	.param .u64 .ptr .align 1 _Z25tour_konstruktions_kernelP17curandStateXORWOWiiffPiPfS1__param_6,
	.param .u64 .ptr .align 1 _Z25tour_konstruktions_kernelP17curandStateXORWOWiiffPiPfS1__param_7
)
{
	.reg .pred 	%p<42>;
	.reg .b16 	%rs<9>;
	.reg .b32 	%r<187>;
	.reg .b32 	%f<113>;
	.reg .b64 	%rd<36>;
	.reg .b64 	%fd<10>;
	// demoted variable
	.shared .align 4 .f32 _ZZ25tour_konstruktions_kernelP17curandStateXORWOWiiffPiPfS1_E3sum;
	ld.param.u64 	%rd8, [_Z25tour_konstruktions_kernelP17curandStateXORWOWiiffPiPfS1__param_0];
	ld.param.u32 	%r62, [_Z25tour_konstruktions_kernelP17curandStateXORWOWiiffPiPfS1__param_2];
	ld.param.f32 	%f20, [_Z25tour_konstruktions_kernelP17curandStateXORWOWiiffPiPfS1__param_3];
	ld.param.f32 	%f21, [_Z25tour_konstruktions_kernelP17curandStateXORWOWiiffPiPfS1__param_4];
	ld.param.u64 	%rd9, [_Z25tour_konstruktions_kernelP17curandStateXORWOWiiffPiPfS1__param_5];
	ld.param.u64 	%rd10, [_Z25tour_konstruktions_kernelP17curandStateXORWOWiiffPiPfS1__param_6];
	ld.param.u64 	%rd11, [_Z25tour_konstruktions_kernelP17curandStateXORWOWiiffPiPfS1__param_7];
	cvta.to.global.u64 	%rd1, %rd11;
	mov.u32 	%r1, %ctaid.x;
	mov.u32 	%r2, %tid.x;
	setp.ge.s32 	%p1, %r2, %r62;
	@%p1 bra 	$L__BB1_58;
	shl.b32 	%r63, %r62, 2;
	mov.u32 	%r64, s;
	add.s32 	%r3, %r64, %r63;
	add.s32 	%r4, %r3, %r63;
	cvta.to.global.u64 	%rd12, %rd8;
	setp.ne.s32 	%p2, %r2, 0;
	mul.wide.u32 	%rd13, %r1, 48;
	add.s64 	%rd2, %rd12, %rd13;
	@%p2 bra 	$L__BB1_15;
	and.b32  	%r5, %r62, 15;
	setp.lt.u32 	%p3, %r62, 16;
	mov.b32 	%r167, 0;
	@%p3 bra 	$L__BB1_5;
	and.b32  	%r167, %r62, 2147483632;
	mov.b32 	%r165, 0;
$L__BB1_4:
	.pragma "nounroll";
	add.s32 	%r67, %r4, %r165;
	mov.b32 	%r68, 0;
	st.shared.v2.b32 	[%r67], {%r68, %r68};
	st.shared.v2.b32 	[%r67+8], {%r68, %r68};
	add.s32 	%r165, %r165, 16;
	setp.ne.s32 	%p4, %r165, %r167;
	@%p4 bra 	$L__BB1_4;
$L__BB1_5:
	setp.eq.s32 	%p5, %r5, 0;
	@%p5 bra 	$L__BB1_14;
	and.b32  	%r10, %r62, 7;
	setp.lt.u32 	%p6, %r5, 8;
	@%p6 bra 	$L__BB1_8;
	add.s32 	%r69, %r4, %r167;
	mov.b16 	%rs1, 0;
	st.shared.u8 	[%r69], %rs1;
	st.shared.u8 	[%r69+1], %rs1;
	st.shared.u8 	[%r69+2], %rs1;
	st.shared.u8 	[%r69+3], %rs1;
	st.shared.u8 	[%r69+4], %rs1;
	st.shared.u8 	[%r69+5], %rs1;
	st.shared.u8 	[%r69+6], %rs1;
	st.shared.u8 	[%r69+7], %rs1;
	add.s32 	%r167, %r167, 8;
$L__BB1_8:
	setp.eq.s32 	%p7, %r10, 0;
	@%p7 bra 	$L__BB1_14;
	and.b32  	%r13, %r62, 3;
	setp.lt.u32 	%p8, %r10, 4;
	@%p8 bra 	$L__BB1_11;
	add.s32 	%r70, %r4, %r167;
	mov.b16 	%rs2, 0;
	st.shared.u8 	[%r70], %rs2;
	st.shared.u8 	[%r70+1], %rs2;
	st.shared.u8 	[%r70+2], %rs2;
	st.shared.u8 	[%r70+3], %rs2;
	add.s32 	%r167, %r167, 4;
$L__BB1_11:
	setp.eq.s32 	%p9, %r13, 0;
	@%p9 bra 	$L__BB1_14;
	mov.b32 	%r170, 0;
$L__BB1_13:
	.pragma "nounroll";
	add.s32 	%r72, %r4, %r167;
	mov.b16 	%rs3, 0;
	st.shared.u8 	[%r72], %rs3;
	add.s32 	%r167, %r167, 1;
	add.s32 	%r170, %r170, 1;
	setp.ne.s32 	%p10, %r170, %r13;
	@%p10 bra 	$L__BB1_13;
$L__BB1_14:
	ld.global.v2.u32 	{%r73, %r74}, [%rd2];
	shr.u32 	%r75, %r74, 2;
	xor.b32  	%r76, %r75, %r74;
	ld.global.v2.u32 	{%r77, %r78}, [%rd2+8];
	ld.global.v2.u32 	{%r79, %r80}, [%rd2+16];
	st.global.v2.u32 	[%rd2+8], {%r78, %r79};
	shl.b32 	%r81, %r80, 4;
	shl.b32 	%r82, %r76, 1;
	xor.b32  	%r83, %r82, %r81;
	xor.b32  	%r84, %r83, %r76;
	xor.b32  	%r85, %r84, %r80;
	st.global.v2.u32 	[%rd2+16], {%r80, %r85};
	add.s32 	%r86, %r73, 362437;
	st.global.v2.u32 	[%rd2], {%r86, %r77};
	add.s32 	%r87, %r85, %r86;
	cvt.rn.f32.u32 	%f22, %r87;
	fma.rn.f32 	%f23, %f22, 0f2F800000, 0f2F000000;
	add.s32 	%r88, %r62, -1;
	cvt.rn.f64.u32 	%fd1, %r88;
	add.f64 	%fd2, %fd1, 0d3FEFFFEB074A771D;
	cvt.f64.f32 	%fd3, %f23;
	mul.f64 	%fd4, %fd2, %fd3;
	cvt.rn.f32.f64 	%f24, %fd4;
	cvt.rzi.f32.f32 	%f25, %f24;
	cvt.rzi.s32.f32 	%r89, %f25;
	st.shared.u32 	[s], %r89;
	add.s32 	%r90, %r4, %r89;
	mov.b16 	%rs4, 1;
	st.shared.u8 	[%r90], %rs4;
$L__BB1_15:
	bar.sync 	0;
	setp.lt.u32 	%p11, %r62, 3;
	@%p11 bra 	$L__BB1_43;
	shl.b32 	%r92, %r2, 2;
	add.s32 	%r20, %r3, %r92;
	and.b32  	%r21, %r62, 15;
	and.b32  	%r22, %r62, 7;
	and.b32  	%r23, %r62, 2147483632;
	and.b32  	%r24, %r62, 3;
	neg.s32 	%r25, %r23;
	add.s32 	%r95, %r63, %r64;
	add.s32 	%r26, %r95, 32;
	cvta.to.global.u64 	%rd3, %rd10;
	cvta.to.global.u64 	%rd4, %rd9;
	mov.b32 	%r171, 1;
$L__BB1_17:
	add.s32 	%r96, %r4, %r2;
	ld.shared.u8 	%rs5, [%r96];
	setp.ne.s16 	%p12, %rs5, 0;
	shl.b32 	%r97, %r171, 2;
	add.s32 	%r28, %r64, %r97;
	mov.f32 	%f103, 0f00000000;
	@%p12 bra 	$L__BB1_19;
	ld.shared.u32 	%r99, [%r28+-4];
	mad.lo.s32 	%r100, %r99, %r62, %r2;
	mul.wide.s32 	%rd14, %r100, 4;
	add.s64 	%rd15, %rd3, %rd14;
	ld.global.f32 	%f27, [%rd15];
	cvt.f64.f32 	%fd5, %f27;
	add.f64 	%fd6, %fd5, 0d39E95A5EFEA6B347;
	cvt.rn.f32.f64 	%f28, %fd6;
	lg2.approx.f32 	%f29, %f28;
	mul.f32 	%f30, %f20, %f29;
	ex2.approx.f32 	%f31, %f30;
	add.s64 	%rd16, %rd4, %rd14;
	ld.global.u32 	%r101, [%rd16];
	cvt.rn.f64.s32 	%fd7, %r101;
	add.f64 	%fd8, %fd7, 0d3F1A36E2EB1C432D;
	rcp.rn.f64 	%fd9, %fd8;
	cvt.rn.f32.f64 	%f32, %fd9;
	lg2.approx.f32 	%f33, %f32;
	mul.f32 	%f34, %f21, %f33;
	ex2.approx.f32 	%f35, %f34;
	mul.f32 	%f103, %f31, %f35;
$L__BB1_19:
	setp.ne.s32 	%p13, %r2, 0;
	st.shared.f32 	[%r20], %f103;
	bar.sync 	0;
	@%p13 bra 	$L__BB1_34;
	setp.lt.u32 	%p14, %r62, 16;
	mov.b32 	%r175, 0;
	mov.f32 	%f111, 0f00000000;
	@%p14 bra 	$L__BB1_23;
	mov.f32 	%f111, 0f00000000;
	mov.u32 	%r172, %r26;
	mov.u32 	%r173, %r25;
$L__BB1_22:
	.pragma "nounroll";
	ld.shared.f32 	%f39, [%r172+-32];
	add.f32 	%f40, %f39, %f111;
	ld.shared.f32 	%f41, [%r172+-28];
	add.f32 	%f42, %f41, %f40;
	ld.shared.f32 	%f43, [%r172+-24];
	add.f32 	%f44, %f43, %f42;
	ld.shared.f32 	%f45, [%r172+-20];
	add.f32 	%f46, %f45, %f44;
	ld.shared.f32 	%f47, [%r172+-16];
	add.f32 	%f48, %f47, %f46;
	ld.shared.f32 	%f49, [%r172+-12];
	add.f32 	%f50, %f49, %f48;
	ld.shared.f32 	%f51, [%r172+-8];
	add.f32 	%f52, %f51, %f50;
	ld.shared.f32 	%f53, [%r172+-4];
	add.f32 	%f54, %f53, %f52;
	ld.shared.f32 	%f55, [%r172];
	add.f32 	%f56, %f55, %f54;
	ld.shared.f32 	%f57, [%r172+4];
	add.f32 	%f58, %f57, %f56;
	ld.shared.f32 	%f59, [%r172+8];
	add.f32 	%f60, %f59, %f58;
	ld.shared.f32 	%f61, [%r172+12];
	add.f32 	%f62, %f61, %f60;
	ld.shared.f32 	%f63, [%r172+16];
	add.f32 	%f64, %f63, %f62;
	ld.shared.f32 	%f65, [%r172+20];
	add.f32 	%f66, %f65, %f64;
	ld.shared.f32 	%f67, [%r172+24];
	add.f32 	%f68, %f67, %f66;
	ld.shared.f32 	%f69, [%r172+28];
	add.f32 	%f111, %f69, %f68;
	add.s32 	%r173, %r173, 16;
	add.s32 	%r172, %r172, 64;
	setp.ne.s32 	%p15, %r173, 0;
	mov.u32 	%r175, %r23;
	@%p15 bra 	$L__BB1_22;
$L__BB1_23:
	setp.eq.s32 	%p16, %r21, 0;
	@%p16 bra 	$L__BB1_33;
	add.s32 	%r103, %r21, -1;
	setp.lt.u32 	%p17, %r103, 7;
	@%p17 bra 	$L__BB1_26;
	shl.b32 	%r104, %r175, 2;
	add.s32 	%r105, %r3, %r104;
	ld.shared.f32 	%f71, [%r105];
	add.f32 	%f72, %f71, %f111;
	ld.shared.f32 	%f73, [%r105+4];
	add.f32 	%f74, %f73, %f72;
	ld.shared.f32 	%f75, [%r105+8];
	add.f32 	%f76, %f75, %f74;
	ld.shared.f32 	%f77, [%r105+12];
	add.f32 	%f78, %f77, %f76;
	ld.shared.f32 	%f79, [%r105+16];
	add.f32 	%f80, %f79, %f78;
	ld.shared.f32 	%f81, [%r105+20];
	add.f32 	%f82, %f81, %f80;
	ld.shared.f32 	%f83, [%r105+24];
	add.f32 	%f84, %f83, %f82;
	ld.shared.f32 	%f85, [%r105+28];
	add.f32 	%f111, %f85, %f84;
	add.s32 	%r175, %r175, 8;
$L__BB1_26:
	setp.eq.s32 	%p18, %r22, 0;
	@%p18 bra 	$L__BB1_33;
	add.s32 	%r106, %r22, -1;
	setp.lt.u32 	%p19, %r106, 3;
	@%p19 bra 	$L__BB1_29;
	shl.b32 	%r107, %r175, 2;
	add.s32 	%r108, %r3, %r107;
	ld.shared.f32 	%f87, [%r108];
	add.f32 	%f88, %f87, %f111;
	ld.shared.f32 	%f89, [%r108+4];
	add.f32 	%f90, %f89, %f88;
	ld.shared.f32 	%f91, [%r108+8];
	add.f32 	%f92, %f91, %f90;
	ld.shared.f32 	%f93, [%r108+12];
	add.f32 	%f111, %f93, %f92;
	add.s32 	%r175, %r175, 4;
$L__BB1_29:
	setp.eq.s32 	%p20, %r24, 0;
	@%p20 bra 	$L__BB1_33;
	setp.eq.s32 	%p21, %r24, 1;
	shl.b32 	%r109, %r175, 2;
	add.s32 	%r38, %r3, %r109;
	ld.shared.f32 	%f94, [%r38];
	add.f32 	%f111, %f94, %f111;
	@%p21 bra 	$L__BB1_33;
	setp.eq.s32 	%p22, %r24, 2;
	ld.shared.f32 	%f95, [%r38+4];
	add.f32 	%f111, %f95, %f111;
	@%p22 bra 	$L__BB1_33;
	ld.shared.f32 	%f96, [%r38+8];
	add.f32 	%f111, %f96, %f111;
$L__BB1_33:
	st.shared.f32 	[_ZZ25tour_konstruktions_kernelP17curandStateXORWOWiiffPiPfS1_E3sum], %f111;
$L__BB1_34:
	bar.sync 	0;
	ld.shared.f32 	%f97, [%r20];
	ld.shared.f32 	%f98, [_ZZ25tour_konstruktions_kernelP17curandStateXORWOWiiffPiPfS1_E3sum];
	div.rn.f32 	%f99, %f97, %f98;
	st.shared.f32 	[%r20], %f99;
	bar.sync 	0;
	@%p13 bra 	$L__BB1_42;
	ld.global.v2.u32 	{%r111, %r112}, [%rd2];
	shr.u32 	%r113, %r112, 2;
	xor.b32  	%r114, %r113, %r112;
	ld.global.v2.u32 	{%r115, %r116}, [%rd2+8];
	ld.global.v2.u32 	{%r117, %r118}, [%rd2+16];
	st.global.v2.u32 	[%rd2+8], {%r116, %r117};
	shl.b32 	%r119, %r118, 4;
	shl.b32 	%r120, %r114, 1;
	xor.b32  	%r121, %r120, %r119;
	xor.b32  	%r122, %r121, %r114;
	xor.b32  	%r123, %r122, %r118;
	st.global.v2.u32 	[%rd2+16], {%r118, %r123};
	add.s32 	%r124, %r111, 362437;
	st.global.v2.u32 	[%rd2], {%r124, %r115};
	add.s32 	%r125, %r123, %r124;
	cvt.rn.f32.u32 	%f101, %r125;
	fma.rn.f32 	%f17, %f101, 0f2F800000, 0f2F000000;
	mov.f32 	%f112, 0f00000000;
	mov.b32 	%r177, 0;
$L__BB1_36:
	shl.b32 	%r126, %r177, 2;
	add.s32 	%r127, %r3, %r126;
	ld.shared.f32 	%f102, [%r127];
	add.f32 	%f112, %f112, %f102;
	setp.le.f32 	%p24, %f17, %f112;
	mov.u32 	%r180, %r177;
	@%p24 bra 	$L__BB1_38;
	add.s32 	%r177, %r177, 1;
	setp.ne.s32 	%p25, %r177, %r62;
	mov.b32 	%r180, -1;
	@%p25 bra 	$L__BB1_36;
$L__BB1_38:
	setp.ne.s32 	%p26, %r180, -1;
	setp.leu.f32 	%p27, %f17, %f112;
	or.pred  	%p28, %p26, %p27;
	@%p28 bra 	$L__BB1_41;
	mov.u32 	%r179, %r62;
$L__BB1_40:
	add.s32 	%r180, %r179, -1;
	add.s32 	%r129, %r4, %r179;
	ld.shared.u8 	%rs6, [%r129+-1];
	setp.ne.s16 	%p29, %rs6, 0;
	mov.u32 	%r179, %r180;
	@%p29 bra 	$L__BB1_40;
$L__BB1_41:
	st.shared.u32 	[%r28], %r180;
	add.s32 	%r130, %r4, %r180;
	mov.b16 	%rs7, 1;
	st.shared.u8 	[%r130], %rs7;
$L__BB1_42:
	bar.sync 	0;
	add.s32 	%r45, %r171, 1;
	add.s32 	%r131, %r62, -2;
	setp.ne.s32 	%p30, %r171, %r131;
	mov.u32 	%r171, %r45;
	@%p30 bra 	$L__BB1_17;
$L__BB1_43:
	setp.ne.s32 	%p31, %r2, 0;
	@%p31 bra 	$L__BB1_58;
	mov.b32 	%r181, 0;
$L__BB1_45:
	mov.u32 	%r46, %r181;
	add.s32 	%r133, %r4, %r46;
	ld.shared.u8 	%rs8, [%r133];
	setp.ne.s16 	%p32, %rs8, 0;
	add.s32 	%r181, %r46, 1;
	@%p32 bra 	$L__BB1_45;
	st.shared.u32 	[%r3+-4], %r46;
	setp.lt.s32 	%p33, %r62, 1;
	@%p33 bra 	$L__BB1_58;
	mul.lo.s32 	%r48, %r62, %r1;
	and.b32  	%r49, %r62, 7;
	setp.lt.u32 	%p34, %r62, 8;
	mov.b32 	%r185, 0;
	@%p34 bra 	$L__BB1_50;
	and.b32  	%r185, %r62, 2147483640;
	neg.s32 	%r183, %r185;
	mul.wide.u32 	%rd17, %r48, 4;
	add.s64 	%rd18, %rd17, %rd1;
	add.s64 	%rd35, %rd18, 16;
	add.s32 	%r182, %r64, 16;
$L__BB1_49:
	.pragma "nounroll";
	ld.shared.v4.u32 	{%r137, %r138, %r139, %r140}, [%r182+-16];
	st.global.u32 	[%rd35+-16], %r137;
	st.global.u32 	[%rd35+-12], %r138;
	st.global.u32 	[%rd35+-8], %r139;
	st.global.u32 	[%rd35+-4], %r140;
	ld.shared.v4.u32 	{%r141, %r142, %r143, %r144}, [%r182];
	st.global.u32 	[%rd35], %r141;
	st.global.u32 	[%rd35+4], %r142;
	st.global.u32 	[%rd35+8], %r143;
	st.global.u32 	[%rd35+12], %r144;
	add.s32 	%r183, %r183, 8;
	add.s32 	%r182, %r182, 32;
	add.s64 	%rd35, %rd35, 32;
	setp.ne.s32 	%p35, %r183, 0;
	@%p35 bra 	$L__BB1_49;
$L__BB1_50:
	setp.eq.s32 	%p36, %r49, 0;
	@%p36 bra 	$L__BB1_58;
	and.b32  	%r57, %r62, 3;
	setp.lt.u32 	%p37, %r49, 4;
	@%p37 bra 	$L__BB1_53;
	shl.b32 	%r145, %r185, 2;
	add.s32 	%r147, %r64, %r145;
	ld.shared.u32 	%r148, [%r147];
	add.s32 	%r149, %r185, %r48;
	mul.wide.u32 	%rd19, %r149, 4;
	add.s64 	%rd20, %rd1, %rd19;
	st.global.u32 	[%rd20], %r148;
	ld.shared.u32 	%r150, [%r147+4];
	cvt.u64.u32 	%rd21, %r48;
	cvt.u64.u32 	%rd22, %r185;
	add.s64 	%rd23, %rd22, %rd21;
	shl.b64 	%rd24, %rd23, 2;
	add.s64 	%rd25, %rd1, %rd24;
	st.global.u32 	[%rd25+4], %r150;
	ld.shared.u32 	%r151, [%r147+8];
	st.global.u32 	[%rd25+8], %r151;
	ld.shared.u32 	%r152, [%r147+12];
	st.global.u32 	[%rd25+12], %r152;
	add.s32 	%r185, %r185, 4;
$L__BB1_53:
	setp.eq.s32 	%p38, %r57, 0;
	@%p38 bra 	$L__BB1_58;
	setp.eq.s32 	%p39, %r57, 1;
	@%p39 bra 	$L__BB1_56;
	shl.b32 	%r153, %r185, 2;
	add.s32 	%r155, %r64, %r153;
	ld.shared.u32 	%r156, [%r155];
	add.s32 	%r157, %r185, %r48;
	mul.wide.u32 	%rd26, %r157, 4;
	add.s64 	%rd27, %rd1, %rd26;
	st.global.u32 	[%rd27], %r156;
	ld.shared.u32 	%r158, [%r155+4];
	cvt.u64.u32 	%rd28, %r48;
	cvt.u64.u32 	%rd29, %r185;
	add.s64 	%rd30, %rd29, %rd28;
	shl.b64 	%rd31, %rd30, 2;
	add.s64 	%rd32, %rd1, %rd31;
	st.global.u32 	[%rd32+4], %r158;
	add.s32 	%r185, %r185, 2;
$L__BB1_56:
	and.b32  	%r159, %r62, 1;
	setp.eq.b32 	%p40, %r159, 1;
	not.pred 	%p41, %p40;
	@%p41 bra 	$L__BB1_58;
	shl.b32 	%r160, %r185, 2;
	add.s32 	%r162, %r64, %r160;
	ld.shared.u32 	%r163, [%r162];
	add.s32 	%r164, %r185, %r48;
	mul.wide.u32 	%rd33, %r164, 4;
	add.s64 	%rd34, %rd1, %rd33;
	st.global.u32 	[%rd34], %r163;
$L__BB1_58:
	ret;

}
	// .globl	_Z31pheromon_aktualisierungs_kernelfiiiPiS_PfS_
.visible .entry _Z31pheromon_aktualisierungs_kernelfiiiPiS_PfS_(
	.param .f32 _Z31pheromon_aktualisierungs_kernelfiiiPiS_PfS__param_0,
	.param .u32 _Z31pheromon_aktualisierungs_kernelfiiiPiS_PfS__param_1,
	.param .u32 _Z31pheromon_aktualisierungs_kernelfiiiPiS_PfS__param_2,
	.param .u32 _Z31pheromon_aktualisierungs_kernelfiiiPiS_PfS__param_3,
	.param .u64 .ptr .align 1 _Z31pheromon_aktualisierungs_kernelfiiiPiS_PfS__param_4,
	.param .u64 .ptr .align 1 _Z31pheromon_aktualisierungs_kernelfiiiPiS_PfS__param_5,
	.param .u64 .ptr .align 1 _Z31pheromon_aktualisierungs_kernelfiiiPiS_PfS__param_6,
	.param .u64 .ptr .align 1 _Z31pheromon_aktualisierungs_kernelfiiiPiS_PfS__param_7
)
{
	.reg .pred 	%p<44>;
	.reg .b32 	%r<413>;
	.reg .b32 	%f<119>;
	.reg .b64 	%rd<230>;
	.reg .b64 	%fd<19>;

	ld.param.f32 	%f3, [_Z31pheromon_aktualisierungs_kernelfiiiPiS_PfS__param_0];
	ld.param.u32 	%r82, [_Z31pheromon_aktualisierungs_kernelfiiiPiS_PfS__param_1];
	ld.param.u32 	%r83, [_Z31pheromon_aktualisierungs_kernelfiiiPiS_PfS__param_2];
	ld.param.u32 	%r387, [_Z31pheromon_aktualisierungs_kernelfiiiPiS_PfS__param_3];
	ld.param.u64 	%rd14, [_Z31pheromon_aktualisierungs_kernelfiiiPiS_PfS__param_4];
	ld.param.u64 	%rd15, [_Z31pheromon_aktualisierungs_kernelfiiiPiS_PfS__param_5];
	ld.param.u64 	%rd16, [_Z31pheromon_aktualisierungs_kernelfiiiPiS_PfS__param_6];
	ld.param.u64 	%rd17, [_Z31pheromon_aktualisierungs_kernelfiiiPiS_PfS__param_7];
	cvta.to.global.u64 	%rd1, %rd14;
	cvta.to.global.u64 	%rd2, %rd16;
	cvta.to.global.u64 	%rd3, %rd15;
	cvta.to.global.u64 	%rd4, %rd17;
	mul.lo.s32 	%r1, %r83, %r83;
	setp.lt.u32 	%p1, %r1, 2;
	@%p1 bra 	$L__BB2_7;
	mov.f32 	%f4, 0f3F800000;
	sub.f32 	%f1, %f4, %f3;
	add.s32 	%r2, %r1, -1;
	and.b32  	%r3, %r2, 3;
	setp.eq.s32 	%p2, %r1, 4;
	mov.b32 	%r378, 0;
	@%p2 bra 	$L__BB2_4;
	and.b32  	%r378, %r2, -4;
	mov.b32 	%r409, 0;
$L__BB2_3:
	mul.wide.u32 	%rd18, %r409, 4;
	add.s64 	%rd19, %rd2, %rd18;
	ld.global.f32 	%f5, [%rd19];
	mul.f32 	%f6, %f1, %f5;
	st.global.f32 	[%rd19], %f6;
	ld.global.f32 	%f7, [%rd19+4];
	mul.f32 	%f8, %f1, %f7;
	st.global.f32 	[%rd19+4], %f8;
	ld.global.f32 	%f9, [%rd19+8];
	mul.f32 	%f10, %f1, %f9;
	st.global.f32 	[%rd19+8], %f10;
	ld.global.f32 	%f11, [%rd19+12];
	mul.f32 	%f12, %f1, %f11;
	st.global.f32 	[%rd19+12], %f12;
	add.s32 	%r409, %r409, 4;
	setp.eq.s32 	%p3, %r409, %r378;
	@%p3 bra 	$L__BB2_4;
	bra.uni 	$L__BB2_3;
$L__BB2_4:
	setp.eq.s32 	%p4, %r3, 0;
	@%p4 bra 	$L__BB2_7;
	mov.b32 	%r380, 0;
$L__BB2_6:
	.pragma "nounroll";
	mul.wide.u32 	%rd20, %r378, 4;
	add.s64 	%rd21, %rd2, %rd20;
	ld.global.f32 	%f13, [%rd21];
	mul.f32 	%f14, %f1, %f13;
	st.global.f32 	[%rd21], %f14;
	add.s32 	%r378, %r378, 1;
	add.s32 	%r380, %r380, 1;
	setp.ne.s32 	%p5, %r380, %r3;
	@%p5 bra 	$L__BB2_6;
$L__BB2_7:
	setp.lt.s32 	%p6, %r82, 1;
	@%p6 bra 	$L__BB2_60;
	add.s32 	%r10, %r83, -1;
	setp.lt.s32 	%p7, %r83, 2;
	@%p7 bra 	$L__BB2_47;
	add.s32 	%r11, %r83, -2;
	add.s32 	%r155, %r83, 7;
	and.b32  	%r156, %r155, 7;
	add.s32 	%r12, %r156, -1;
	add.s32 	%r157, %r83, 3;
	and.b32  	%r158, %r157, 3;
	add.s32 	%r13, %r158, -1;
	and.b32  	%r14, %r83, 15;
	and.b32  	%r15, %r83, 7;
	and.b32  	%r16, %r10, -8;
	and.b32  	%r17, %r155, 3;
	and.b32  	%r18, %r157, 1;
	and.b32  	%r19, %r83, 2147483632;
	and.b32  	%r20, %r83, 3;
	mov.b32 	%r382, 0;
$L__BB2_10:
	setp.lt.u32 	%p17, %r11, 7;
	mul.lo.s32 	%r23, %r382, %r83;
	mov.b32 	%r399, 0;
	mov.u32 	%r385, %r399;
	@%p17 bra 	$L__BB2_36;
	and.b32  	%r162, %r10, -8;
	neg.s32 	%r383, %r162;
	mul.wide.u32 	%rd83, %r23, 4;
	add.s64 	%rd84, %rd4, %rd83;
	add.s64 	%rd229, %rd84, 16;
	mov.b32 	%r385, 0;
	bra.uni 	$L__BB2_35;
$L__BB2_12:
	.pragma "nounroll";
	add.s32 	%r277, %r388, %r23;
	mul.wide.u32 	%rd153, %r277, 4;
	add.s64 	%rd154, %rd4, %rd153;
	ld.global.u32 	%r278, [%rd154];
	ld.global.u32 	%r279, [%rd154+4];
	mad.lo.s32 	%r280, %r278, %r83, %r279;
	mul.wide.s32 	%rd155, %r280, 4;
	add.s64 	%rd156, %rd2, %rd155;
	ld.global.f32 	%f55, [%rd156];
	add.f32 	%f56, %f55, %f2;
	st.global.f32 	[%rd156], %f56;
	ld.global.u32 	%r281, [%rd154+4];
	ld.global.u32 	%r282, [%rd154];
	mad.lo.s32 	%r283, %r281, %r83, %r282;
	mul.wide.s32 	%rd157, %r283, 4;
	add.s64 	%rd158, %rd2, %rd157;
	ld.global.f32 	%f57, [%rd158];
	add.f32 	%f58, %f57, %f2;
	st.global.f32 	[%rd158], %f58;
	ld.global.u32 	%r284, [%rd154+4];
	ld.global.u32 	%r285, [%rd154+8];
	mad.lo.s32 	%r286, %r284, %r83, %r285;
	mul.wide.s32 	%rd159, %r286, 4;
	add.s64 	%rd160, %rd2, %rd159;
	ld.global.f32 	%f59, [%rd160];
	add.f32 	%f60, %f59, %f2;
	st.global.f32 	[%rd160], %f60;
	ld.global.u32 	%r287, [%rd154+8];
	ld.global.u32 	%r288, [%rd154+4];
	mad.lo.s32 	%r289, %r287, %r83, %r288;
	mul.wide.s32 	%rd161, %r289, 4;
	add.s64 	%rd162, %rd2, %rd161;
	ld.global.f32 	%f61, [%rd162];
	add.f32 	%f62, %f61, %f2;
	st.global.f32 	[%rd162], %f62;
	ld.global.u32 	%r290, [%rd154+8];
	ld.global.u32 	%r291, [%rd154+12];
	mad.lo.s32 	%r292, %r290, %r83, %r291;
	mul.wide.s32 	%rd163, %r292, 4;
	add.s64 	%rd164, %rd2, %rd163;
	ld.global.f32 	%f63, [%rd164];
	add.f32 	%f64, %f63, %f2;
	st.global.f32 	[%rd164], %f64;
	ld.global.u32 	%r293, [%rd154+12];
	ld.global.u32 	%r294, [%rd154+8];
	mad.lo.s32 	%r295, %r293, %r83, %r294;
	mul.wide.s32 	%rd165, %r295, 4;
	add.s64 	%rd166, %rd2, %rd165;
	ld.global.f32 	%f65, [%rd166];
	add.f32 	%f66, %f65, %f2;
	st.global.f32 	[%rd166], %f66;
	ld.global.u32 	%r296, [%rd154+12];
	ld.global.u32 	%r297, [%rd154+16];
	mad.lo.s32 	%r298, %r296, %r83, %r297;
	mul.wide.s32 	%rd167, %r298, 4;
	add.s64 	%rd168, %rd2, %rd167;
	ld.global.f32 	%f67, [%rd168];
	add.f32 	%f68, %f67, %f2;
	st.global.f32 	[%rd168], %f68;
	ld.global.u32 	%r299, [%rd154+16];
	ld.global.u32 	%r300, [%rd154+12];
	mad.lo.s32 	%r301, %r299, %r83, %r300;
	mul.wide.s32 	%rd169, %r301, 4;
	add.s64 	%rd170, %rd2, %rd169;
	ld.global.f32 	%f69, [%rd170];
	add.f32 	%f70, %f69, %f2;
	st.global.f32 	[%rd170], %f70;
	ld.global.u32 	%r302, [%rd154+16];
	ld.global.u32 	%r303, [%rd154+20];
	mad.lo.s32 	%r304, %r302, %r83, %r303;
	mul.wide.s32 	%rd171, %r304, 4;
	add.s64 	%rd172, %rd2, %rd171;
	ld.global.f32 	%f71, [%rd172];
	add.f32 	%f72, %f71, %f2;
	st.global.f32 	[%rd172], %f72;
	ld.global.u32 	%r305, [%rd154+20];
	ld.global.u32 	%r306, [%rd154+16];
	mad.lo.s32 	%r307, %r305, %r83, %r306;
	mul.wide.s32 	%rd173, %r307, 4;
	add.s64 	%rd174, %rd2, %rd173;
	ld.global.f32 	%f73, [%rd174];
	add.f32 	%f74, %f73, %f2;
	st.global.f32 	[%rd174], %f74;
	ld.global.u32 	%r308, [%rd154+20];
	ld.global.u32 	%r309, [%rd154+24];
	mad.lo.s32 	%r310, %r308, %r83, %r309;
	mul.wide.s32 	%rd175, %r310, 4;
	add.s64 	%rd176, %rd2, %rd175;
	ld.global.f32 	%f75, [%rd176];
	add.f32 	%f76, %f75, %f2;
	st.global.f32 	[%rd176], %f76;
	ld.global.u32 	%r311, [%rd154+24];
	ld.global.u32 	%r312, [%rd154+20];
	mad.lo.s32 	%r313, %r311, %r83, %r312;
	mul.wide.s32 	%rd177, %r313, 4;
	add.s64 	%rd178, %rd2, %rd177;
	ld.global.f32 	%f77, [%rd178];
	add.f32 	%f78, %f77, %f2;
	st.global.f32 	[%rd178], %f78;
	ld.global.u32 	%r314, [%rd154+24];
	ld.global.u32 	%r315, [%rd154+28];
	mad.lo.s32 	%r316, %r314, %r83, %r315;
	mul.wide.s32 	%rd179, %r316, 4;
	add.s64 	%rd180, %rd2, %rd179;
	ld.global.f32 	%f79, [%rd180];
	add.f32 	%f80, %f79, %f2;
	st.global.f32 	[%rd180], %f80;
	ld.global.u32 	%r317, [%rd154+28];
	ld.global.u32 	%r318, [%rd154+24];
	mad.lo.s32 	%r319, %r317, %r83, %r318;
	mul.wide.s32 	%rd181, %r319, 4;
	add.s64 	%rd182, %rd2, %rd181;
	ld.global.f32 	%f81, [%rd182];
	add.f32 	%f82, %f81, %f2;
	st.global.f32 	[%rd182], %f82;
	ld.global.u32 	%r320, [%rd154+28];
	ld.global.u32 	%r321, [%rd154+32];
	mad.lo.s32 	%r322, %r320, %r83, %r321;
	mul.wide.s32 	%rd183, %r322, 4;
	add.s64 	%rd184, %rd2, %rd183;
	ld.global.f32 	%f83, [%rd184];
	add.f32 	%f84, %f83, %f2;
	st.global.f32 	[%rd184], %f84;
	ld.global.u32 	%r323, [%rd154+32];
	ld.global.u32 	%r324, [%rd154+28];
	mad.lo.s32 	%r325, %r323, %r83, %r324;
	mul.wide.s32 	%rd185, %r325, 4;
	add.s64 	%rd186, %rd2, %rd185;
	ld.global.f32 	%f85, [%rd186];
	add.f32 	%f86, %f85, %f2;
	st.global.f32 	[%rd186], %f86;
	add.s32 	%r388, %r388, 8;
	setp.eq.s32 	%p37, %r388, %r16;
	mov.u32 	%r390, %r16;
	@%p37 bra 	$L__BB2_13;
	bra.uni 	$L__BB2_12;
$L__BB2_13:
	and.b32  	%r326, %r10, 7;
	setp.eq.s32 	%p38, %r326, 0;
	@%p38 bra 	$L__BB2_21;
	setp.lt.u32 	%p39, %r12, 3;
	@%p39 bra 	$L__BB2_16;
	add.s32 	%r327, %r390, %r23;
	mul.wide.u32 	%rd187, %r327, 4;
	add.s64 	%rd188, %rd4, %rd187;
	ld.global.u32 	%r328, [%rd188];
	ld.global.u32 	%r329, [%rd188+4];
	mad.lo.s32 	%r330, %r328, %r83, %r329;
	mul.wide.s32 	%rd189, %r330, 4;
	add.s64 	%rd190, %rd2, %rd189;
	ld.global.f32 	%f87, [%rd190];
	add.f32 	%f88, %f87, %f2;
	st.global.f32 	[%rd190], %f88;
	ld.global.u32 	%r331, [%rd188+4];
	ld.global.u32 	%r332, [%rd188];
	mad.lo.s32 	%r333, %r331, %r83, %r332;
	mul.wide.s32 	%rd191, %r333, 4;
	add.s64 	%rd192, %rd2, %rd191;
	ld.global.f32 	%f89, [%rd192];
	add.f32 	%f90, %f89, %f2;
	st.global.f32 	[%rd192], %f90;
	mul.wide.u32 	%rd193, %r390, 4;
	add.s64 	%rd194, %rd8, %rd193;
	ld.global.u32 	%r334, [%rd194+4];
	ld.global.u32 	%r335, [%rd194+8];
	mad.lo.s32 	%r336, %r334, %r83, %r335;
	mul.wide.s32 	%rd195, %r336, 4;
	add.s64 	%rd196, %rd2, %rd195;
	ld.global.f32 	%f91, [%rd196];
	add.f32 	%f92, %f91, %f2;
	st.global.f32 	[%rd196], %f92;
	ld.global.u32 	%r337, [%rd194+8];
	ld.global.u32 	%r338, [%rd194+4];
	mad.lo.s32 	%r339, %r337, %r83, %r338;
	mul.wide.s32 	%rd197, %r339, 4;
	add.s64 	%rd198, %rd2, %rd197;
	ld.global.f32 	%f93, [%rd198];
	add.f32 	%f94, %f93, %f2;
	st.global.f32 	[%rd198], %f94;
	ld.global.u32 	%r340, [%rd194+8];
	ld.global.u32 	%r341, [%rd194+12];
	mad.lo.s32 	%r342, %r340, %r83, %r341;
	mul.wide.s32 	%rd199, %r342, 4;
	add.s64 	%rd200, %rd2, %rd199;
	ld.global.f32 	%f95, [%rd200];
	add.f32 	%f96, %f95, %f2;
	st.global.f32 	[%rd200], %f96;
	ld.global.u32 	%r343, [%rd194+12];
	ld.global.u32 	%r344, [%rd194+8];
	mad.lo.s32 	%r345, %r343, %r83, %r344;
	mul.wide.s32 	%rd201, %r345, 4;
	add.s64 	%rd202, %rd2, %rd201;
	ld.global.f32 	%f97, [%rd202];
	add.f32 	%f98, %f97, %f2;
	st.global.f32 	[%rd202], %f98;
	ld.global.u32 	%r346, [%rd194+12];
	ld.global.u32 	%r347, [%rd194+16];
	mad.lo.s32 	%r348, %r346, %r83, %r347;
	mul.wide.s32 	%rd203, %r348, 4;
	add.s64 	%rd204, %rd2, %rd203;
	ld.global.f32 	%f99, [%rd204];
	add.f32 	%f100, %f99, %f2;
	st.global.f32 	[%rd204], %f100;
	ld.global.u32 	%r349, [%rd194+16];
	ld.global.u32 	%r350, [%rd194+12];
	mad.lo.s32 	%r351, %r349, %r83, %r350;
	mul.wide.s32 	%rd205, %r351, 4;
	add.s64 	%rd206, %rd2, %rd205;
	ld.global.f32 	%f101, [%rd206];
	add.f32 	%f102, %f101, %f2;
	st.global.f32 	[%rd206], %f102;
	add.s32 	%r390, %r390, 4;
$L__BB2_16:
	setp.eq.s32 	%p40, %r17, 0;
	@%p40 bra 	$L__BB2_21;
	setp.eq.s32 	%p41, %r13, 0;
	@%p41 bra 	$L__BB2_19;
	add.s32 	%r352, %r390, %r23;
	mul.wide.u32 	%rd207, %r352, 4;
	add.s64 	%rd208, %rd4, %rd207;
	ld.global.u32 	%r353, [%rd208];
	ld.global.u32 	%r354, [%rd208+4];
	mad.lo.s32 	%r355, %r353, %r83, %r354;
	mul.wide.s32 	%rd209, %r355, 4;
	add.s64 	%rd210, %rd2, %rd209;
	ld.global.f32 	%f103, [%rd210];
	add.f32 	%f104, %f103, %f2;
	st.global.f32 	[%rd210], %f104;
	ld.global.u32 	%r356, [%rd208+4];
	ld.global.u32 	%r357, [%rd208];
	mad.lo.s32 	%r358, %r356, %r83, %r357;
	mul.wide.s32 	%rd211, %r358, 4;
	add.s64 	%rd212, %rd2, %rd211;
	ld.global.f32 	%f105, [%rd212];
	add.f32 	%f106, %f105, %f2;
	st.global.f32 	[%rd212], %f106;
	mul.wide.u32 	%rd213, %r390, 4;
	add.s64 	%rd214, %rd8, %rd213;
	ld.global.u32 	%r359, [%rd214+4];
	ld.global.u32 	%r360, [%rd214+8];
	mad.lo.s32 	%r361, %r359, %r83, %r360;
	mul.wide.s32 	%rd215, %r361, 4;
	add.s64 	%rd216, %rd2, %rd215;
	ld.global.f32 	%f107, [%rd216];
	add.f32 	%f108, %f107, %f2;
	st.global.f32 	[%rd216], %f108;
	ld.global.u32 	%r362, [%rd214+8];
	ld.global.u32 	%r363, [%rd214+4];
	mad.lo.s32 	%r364, %r362, %r83, %r363;
	mul.wide.s32 	%rd217, %r364, 4;
	add.s64 	%rd218, %rd2, %rd217;
	ld.global.f32 	%f109, [%rd218];
	add.f32 	%f110, %f109, %f2;
	st.global.f32 	[%rd218], %f110;
	add.s32 	%r390, %r390, 2;
$L__BB2_19:
	setp.eq.s32 	%p42, %r18, 0;
	@%p42 bra 	$L__BB2_21;
	add.s32 	%r365, %r390, %r23;
	mul.wide.u32 	%rd219, %r365, 4;
	add.s64 	%rd220, %rd4, %rd219;
	ld.global.u32 	%r366, [%rd220];
	ld.global.u32 	%r367, [%rd220+4];
	mad.lo.s32 	%r368, %r366, %r83, %r367;
	mul.wide.s32 	%rd221, %r368, 4;
	add.s64 	%rd222, %rd2, %rd221;
	ld.global.f32 	%f111, [%rd222];
	add.f32 	%f112, %f111, %f2;
	st.global.f32 	[%rd222], %f112;
	ld.global.u32 	%r369, [%rd220+4];
	ld.global.u32 	%r370, [%rd220];
	mad.lo.s32 	%r371, %r369, %r83, %r370;
	mul.wide.s32 	%rd223, %r371, 4;
	add.s64 	%rd224, %rd2, %rd223;
	ld.global.f32 	%f113, [%rd224];
	add.f32 	%f114, %f113, %f2;
	st.global.f32 	[%rd224], %f114;
$L__BB2_21:
	ld.global.u32 	%r372, [%rd7];
	ld.global.u32 	%r373, [%rd8];
	mad.lo.s32 	%r374, %r372, %r83, %r373;
	mul.wide.s32 	%rd225, %r374, 4;
	add.s64 	%rd226, %rd2, %rd225;
	ld.global.f32 	%f115, [%rd226];
	add.f32 	%f116, %f115, %f2;
	st.global.f32 	[%rd226], %f116;
	ld.global.u32 	%r375, [%rd8];
	ld.global.u32 	%r376, [%rd7];
	mad.lo.s32 	%r377, %r375, %r83, %r376;
	mul.wide.s32 	%rd227, %r377, 4;
	add.s64 	%rd228, %rd2, %rd227;
	ld.global.f32 	%f117, [%rd228];
	add.f32 	%f118, %f117, %f2;
	st.global.f32 	[%rd228], %f118;
	add.s32 	%r382, %r382, 1;
	setp.eq.s32 	%p43, %r382, %r82;
	@%p43 bra 	$L__BB2_60;
	bra.uni 	$L__BB2_10;
$L__BB2_22:
	setp.lt.u32 	%p27, %r10, 15;
	mov.b32 	%r393, 0;
	@%p27 bra 	$L__BB2_25;
	mov.b32 	%r386, 0;
$L__BB2_24:
	.pragma "nounroll";
	add.s32 	%r238, %r386, %r23;
	mul.wide.u32 	%rd135, %r238, 4;
	add.s64 	%rd136, %rd4, %rd135;
	ld.global.u32 	%r239, [%rd136];
	mul.wide.u32 	%rd137, %r386, 4;
	add.s64 	%rd138, %rd1, %rd137;
	st.global.u32 	[%rd138], %r239;
	ld.global.u32 	%r240, [%rd136+4];
	st.global.u32 	[%rd138+4], %r240;
	ld.global.u32 	%r241, [%rd136+8];
	st.global.u32 	[%rd138+8], %r241;
	ld.global.u32 	%r242, [%rd136+12];
	st.global.u32 	[%rd138+12], %r242;
	ld.global.u32 	%r243, [%rd136+16];
	st.global.u32 	[%rd138+16], %r243;
	ld.global.u32 	%r244, [%rd136+20];
	st.global.u32 	[%rd138+20], %r244;
	ld.global.u32 	%r245, [%rd136+24];
	st.global.u32 	[%rd138+24], %r245;
	ld.global.u32 	%r246, [%rd136+28];
	st.global.u32 	[%rd138+28], %r246;
	ld.global.u32 	%r247, [%rd136+32];
	st.global.u32 	[%rd138+32], %r247;
	ld.global.u32 	%r248, [%rd136+36];
	st.global.u32 	[%rd138+36], %r248;
	ld.global.u32 	%r249, [%rd136+40];
	st.global.u32 	[%rd138+40], %r249;
	ld.global.u32 	%r250, [%rd136+44];
	st.global.u32 	[%rd138+44], %r250;
	ld.global.u32 	%r251, [%rd136+48];
	st.global.u32 	[%rd138+48], %r251;
	ld.global.u32 	%r252, [%rd136+52];
	st.global.u32 	[%rd138+52], %r252;
	ld.global.u32 	%r253, [%rd136+56];
	st.global.u32 	[%rd138+56], %r253;
	ld.global.u32 	%r254, [%rd136+60];
	st.global.u32 	[%rd138+60], %r254;
	add.s32 	%r386, %r386, 16;
	setp.eq.s32 	%p28, %r386, %r19;
	mov.u32 	%r393, %r19;
	@%p28 bra 	$L__BB2_25;
	bra.uni 	$L__BB2_24;
$L__BB2_25:
	setp.eq.s32 	%p29, %r14, 0;
	mov.u32 	%r387, %r29;
	@%p29 bra 	$L__BB2_45;
	add.s32 	%r255, %r14, -1;
	setp.lt.u32 	%p30, %r255, 7;
	@%p30 bra 	$L__BB2_28;
	add.s32 	%r256, %r393, %r23;
	mul.wide.u32 	%rd139, %r256, 4;
	add.s64 	%rd140, %rd4, %rd139;
	ld.global.u32 	%r257, [%rd140];
	mul.wide.u32 	%rd141, %r393, 4;
	add.s64 	%rd142, %rd1, %rd141;
	st.global.u32 	[%rd142], %r257;
	add.s64 	%rd143, %rd8, %rd141;
	ld.global.u32 	%r258, [%rd143+4];
	st.global.u32 	[%rd142+4], %r258;
	ld.global.u32 	%r259, [%rd143+8];
	st.global.u32 	[%rd142+8], %r259;
	ld.global.u32 	%r260, [%rd143+12];
	st.global.u32 	[%rd142+12], %r260;
	ld.global.u32 	%r261, [%rd143+16];
	st.global.u32 	[%rd142+16], %r261;
	ld.global.u32 	%r262, [%rd143+20];
	st.global.u32 	[%rd142+20], %r262;
	ld.global.u32 	%r263, [%rd143+24];
	st.global.u32 	[%rd142+24], %r263;
	ld.global.u32 	%r264, [%rd143+28];
	st.global.u32 	[%rd142+28], %r264;
	add.s32 	%r393, %r393, 8;
$L__BB2_28:
	setp.eq.s32 	%p31, %r15, 0;
	mov.u32 	%r387, %r29;
	@%p31 bra 	$L__BB2_45;
	add.s32 	%r265, %r15, -1;
	setp.lt.u32 	%p32, %r265, 3;
	@%p32 bra 	$L__BB2_31;
	add.s32 	%r266, %r393, %r23;
	mul.wide.u32 	%rd144, %r266, 4;
	add.s64 	%rd145, %rd4, %rd144;
	ld.global.u32 	%r267, [%rd145];
	mul.wide.u32 	%rd146, %r393, 4;
	add.s64 	%rd147, %rd1, %rd146;
	st.global.u32 	[%rd147], %r267;
	add.s64 	%rd148, %rd8, %rd146;
	ld.global.u32 	%r268, [%rd148+4];
	st.global.u32 	[%rd147+4], %r268;
	ld.global.u32 	%r269, [%rd148+8];
	st.global.u32 	[%rd147+8], %r269;
	ld.global.u32 	%r270, [%rd148+12];
	st.global.u32 	[%rd147+12], %r270;
	add.s32 	%r393, %r393, 4;
$L__BB2_31:
	setp.eq.s32 	%p33, %r20, 0;
	mov.u32 	%r387, %r29;
	@%p33 bra 	$L__BB2_45;
	setp.eq.s32 	%p34, %r20, 1;
	add.s32 	%r271, %r393, %r23;
	mul.wide.u32 	%rd149, %r271, 4;
	add.s64 	%rd150, %rd4, %rd149;
	ld.global.u32 	%r272, [%rd150];
	mul.wide.u32 	%rd151, %r393, 4;
	add.s64 	%rd9, %rd1, %rd151;
	st.global.u32 	[%rd9], %r272;
	mov.u32 	%r387, %r29;
	@%p34 bra 	$L__BB2_45;
	setp.eq.s32 	%p35, %r20, 2;
	mul.wide.u32 	%rd152, %r393, 4;
	add.s64 	%rd10, %rd8, %rd152;
	ld.global.u32 	%r273, [%rd10+4];
	st.global.u32 	[%rd9+4], %r273;
	mov.u32 	%r387, %r29;
	@%p35 bra 	$L__BB2_45;
	ld.global.u32 	%r274, [%rd10+8];
	st.global.u32 	[%rd9+8], %r274;
	mov.u32 	%r387, %r29;
	bra.uni 	$L__BB2_45;
$L__BB2_35:
	.pragma "nounroll";
	ld.global.u32 	%r163, [%rd229+-16];
	ld.global.u32 	%r164, [%rd229+-12];
	mad.lo.s32 	%r165, %r163, %r83, %r164;
	mul.wide.s32 	%rd85, %r165, 4;
	add.s64 	%rd86, %rd3, %rd85;
	ld.global.u32 	%r166, [%rd86];
	add.s32 	%r167, %r166, %r385;
	ld.global.u32 	%r168, [%rd229+-8];
	mad.lo.s32 	%r169, %r164, %r83, %r168;
	mul.wide.s32 	%rd87, %r169, 4;
	add.s64 	%rd88, %rd3, %rd87;
	ld.global.u32 	%r170, [%rd88];
	add.s32 	%r171, %r170, %r167;
	ld.global.u32 	%r172, [%rd229+-4];
	mad.lo.s32 	%r173, %r168, %r83, %r172;
	mul.wide.s32 	%rd89, %r173, 4;
	add.s64 	%rd90, %rd3, %rd89;
	ld.global.u32 	%r174, [%rd90];
	add.s32 	%r175, %r174, %r171;
	ld.global.u32 	%r176, [%rd229];
	mad.lo.s32 	%r177, %r172, %r83, %r176;
	mul.wide.s32 	%rd91, %r177, 4;
	add.s64 	%rd92, %rd3, %rd91;
	ld.global.u32 	%r178, [%rd92];
	add.s32 	%r179, %r178, %r175;
	ld.global.u32 	%r180, [%rd229+4];
	mad.lo.s32 	%r181, %r176, %r83, %r180;
	mul.wide.s32 	%rd93, %r181, 4;
	add.s64 	%rd94, %rd3, %rd93;
	ld.global.u32 	%r182, [%rd94];
	add.s32 	%r183, %r182, %r179;
	ld.global.u32 	%r184, [%rd229+8];
	mad.lo.s32 	%r185, %r180, %r83, %r184;
	mul.wide.s32 	%rd95, %r185, 4;
	add.s64 	%rd96, %rd3, %rd95;
	ld.global.u32 	%r186, [%rd96];
	add.s32 	%r187, %r186, %r183;
	ld.global.u32 	%r188, [%rd229+12];
	mad.lo.s32 	%r189, %r184, %r83, %r188;
	mul.wide.s32 	%rd97, %r189, 4;
	add.s64 	%rd98, %rd3, %rd97;
	ld.global.u32 	%r190, [%rd98];
	add.s32 	%r191, %r190, %r187;
	ld.global.u32 	%r192, [%rd229+16];
	mad.lo.s32 	%r193, %r188, %r83, %r192;
	mul.wide.s32 	%rd99, %r193, 4;
	add.s64 	%rd100, %rd3, %rd99;
	ld.global.u32 	%r194, [%rd100];
	add.s32 	%r385, %r194, %r191;
	add.s32 	%r383, %r383, 8;
	add.s64 	%rd229, %rd229, 32;
	setp.eq.s32 	%p18, %r383, 0;
	mov.u32 	%r399, %r16;
	@%p18 bra 	$L__BB2_36;
	bra.uni 	$L__BB2_35;
$L__BB2_36:
	and.b32  	%r195, %r10, 7;
	setp.eq.s32 	%p19, %r195, 0;
	@%p19 bra 	$L__BB2_44;
	setp.lt.u32 	%p20, %r12, 3;
	@%p20 bra 	$L__BB2_39;
	add.s32 	%r197, %r399, %r23;
	mul.wide.u32 	%rd101, %r197, 4;
	add.s64 	%rd102, %rd4, %rd101;
	ld.global.u32 	%r198, [%rd102];
	ld.global.u32 	%r199, [%rd102+4];
	mad.lo.s32 	%r200, %r198, %r83, %r199;
	mul.wide.s32 	%rd103, %r200, 4;
	add.s64 	%rd104, %rd3, %rd103;
	ld.global.u32 	%r201, [%rd104];
	add.s32 	%r202, %r201, %r385;
	cvt.u64.u32 	%rd105, %r23;
	cvt.u64.u32 	%rd106, %r399;
	add.s64 	%rd107, %rd106, %rd105;
	shl.b64 	%rd108, %rd107, 2;
	add.s64 	%rd109, %rd4, %rd108;
	ld.global.u32 	%r203, [%rd109+4];
	ld.global.u32 	%r204, [%rd109+8];
	mad.lo.s32 	%r205, %r203, %r83, %r204;
	mul.wide.s32 	%rd110, %r205, 4;
	add.s64 	%rd111, %rd3, %rd110;
	ld.global.u32 	%r206, [%rd111];
	add.s32 	%r207, %r206, %r202;
	ld.global.u32 	%r208, [%rd109+12];
	mad.lo.s32 	%r209, %r204, %r83, %r208;
	mul.wide.s32 	%rd112, %r209, 4;
	add.s64 	%rd113, %rd3, %rd112;
	ld.global.u32 	%r210, [%rd113];
	add.s32 	%r211, %r210, %r207;
	ld.global.u32 	%r212, [%rd109+16];
	mad.lo.s32 	%r213, %r208, %r83, %r212;
	mul.wide.s32 	%rd114, %r213, 4;
	add.s64 	%rd115, %rd3, %rd114;
	ld.global.u32 	%r214, [%rd115];
	add.s32 	%r385, %r214, %r211;
	add.s32 	%r399, %r399, 4;
$L__BB2_39:
	setp.eq.s32 	%p21, %r17, 0;
	@%p21 bra 	$L__BB2_44;
	setp.eq.s32 	%p22, %r13, 0;
	@%p22 bra 	$L__BB2_42;
	add.s32 	%r216, %r399, %r23;
	mul.wide.u32 	%rd116, %r216, 4;
	add.s64 	%rd117, %rd4, %rd116;
	ld.global.u32 	%r217, [%rd117];
	ld.global.u32 	%r218, [%rd117+4];
	mad.lo.s32 	%r219, %r217, %r83, %r218;
	mul.wide.s32 	%rd118, %r219, 4;
	add.s64 	%rd119, %rd3, %rd118;
	ld.global.u32 	%r220, [%rd119];
	add.s32 	%r221, %r220, %r385;
	cvt.u64.u32 	%rd120, %r23;
	cvt.u64.u32 	%rd121, %r399;
	add.s64 	%rd122, %rd121, %rd120;
	shl.b64 	%rd123, %rd122, 2;
	add.s64 	%rd124, %rd4, %rd123;
	ld.global.u32 	%r222, [%rd124+4];
	ld.global.u32 	%r223, [%rd124+8];
	mad.lo.s32 	%r224, %r222, %r83, %r223;
	mul.wide.s32 	%rd125, %r224, 4;
	add.s64 	%rd126, %rd3, %rd125;
	ld.global.u32 	%r225, [%rd126];
	add.s32 	%r385, %r225, %r221;
	add.s32 	%r399, %r399, 2;
$L__BB2_42:
	setp.eq.s32 	%p23, %r18, 0;
	@%p23 bra 	$L__BB2_44;
	add.s32 	%r226, %r399, %r23;
	mul.wide.u32 	%rd127, %r226, 4;
	add.s64 	%rd128, %rd4, %rd127;
	ld.global.u32 	%r227, [%rd128];
	ld.global.u32 	%r228, [%rd128+4];
	mad.lo.s32 	%r229, %r227, %r83, %r228;
	mul.wide.s32 	%rd129, %r229, 4;
	add.s64 	%rd130, %rd3, %rd129;
	ld.global.u32 	%r230, [%rd130];
	add.s32 	%r385, %r230, %r385;
$L__BB2_44:
	setp.lt.s32 	%p24, %r83, 1;
	add.s32 	%r231, %r10, %r23;
	mul.wide.s32 	%rd131, %r231, 4;
	add.s64 	%rd7, %rd4, %rd131;
	ld.global.u32 	%r232, [%rd7];
	mul.wide.u32 	%rd132, %r23, 4;
	add.s64 	%rd8, %rd4, %rd132;
	ld.global.u32 	%r233, [%rd8];
	mad.lo.s32 	%r234, %r232, %r83, %r233;
	mul.wide.s32 	%rd133, %r234, 4;
	add.s64 	%rd134, %rd3, %rd133;
	ld.global.u32 	%r235, [%rd134];
	add.s32 	%r29, %r235, %r385;
	setp.ge.s32 	%p25, %r29, %r387;
	or.pred  	%p26, %p25, %p24;
	min.s32 	%r387, %r29, %r387;
	@%p26 bra 	$L__BB2_45;
	bra.uni 	$L__BB2_22;
$L__BB2_45:
	cvt.rn.f64.s32 	%fd17, %r29;
	rcp.rn.f64 	%fd18, %fd17;
	cvt.rn.f32.f64 	%f2, %fd18;
	mov.b32 	%r390, 0;
	@%p17 bra 	$L__BB2_13;
	mov.b32 	%r388, 0;
	bra.uni 	$L__BB2_12;
$L__BB2_47:
	setp.lt.s32 	%p8, %r83, 1;
	@%p8 bra 	$L__BB2_52;
	mov.b32 	%r405, 0;
$L__BB2_49:
	mul.lo.s32 	%r89, %r405, %r83;
	add.s32 	%r90, %r10, %r89;
	mul.wide.s32 	%rd22, %r90, 4;
	add.s64 	%rd12, %rd4, %rd22;
	ld.global.u32 	%r407, [%rd12];
	mul.wide.u32 	%rd23, %r89, 4;
	add.s64 	%rd13, %rd4, %rd23;
	ld.global.u32 	%r406, [%rd13];
	mad.lo.s32 	%r91, %r407, %r83, %r406;
	mul.wide.s32 	%rd24, %r91, 4;
	add.s64 	%rd25, %rd3, %rd24;
	ld.global.u32 	%r66, [%rd25];
	setp.lt.s32 	%p9, %r66, %r387;
	@%p9 bra 	$L__BB2_51;
$L__BB2_50:
	cvt.rn.f64.s32 	%fd1, %r66;
	rcp.rn.f64 	%fd2, %fd1;
	cvt.rn.f32.f64 	%f15, %fd2;
	mad.lo.s32 	%r92, %r407, %r83, %r406;
	mul.wide.s32 	%rd26, %r92, 4;
	add.s64 	%rd27, %rd2, %rd26;
	ld.global.f32 	%f16, [%rd27];
	add.f32 	%f17, %f16, %f15;
	st.global.f32 	[%rd27], %f17;
	ld.global.u32 	%r93, [%rd13];
	ld.global.u32 	%r94, [%rd12];
	mad.lo.s32 	%r95, %r93, %r83, %r94;
	mul.wide.s32 	%rd28, %r95, 4;
	add.s64 	%rd29, %rd2, %rd28;
	ld.global.f32 	%f18, [%rd29];
	add.f32 	%f19, %f18, %f15;
	st.global.f32 	[%rd29], %f19;
	add.s32 	%r405, %r405, 1;
	setp.eq.s32 	%p10, %r405, %r82;
	@%p10 bra 	$L__BB2_60;
	bra.uni 	$L__BB2_49;
$L__BB2_51:
	st.global.u32 	[%rd1], %r406;
	ld.global.u32 	%r407, [%rd12];
	ld.global.u32 	%r406, [%rd13];
	mov.u32 	%r387, %r66;
	bra.uni 	$L__BB2_50;
$L__BB2_52:
	and.b32  	%r73, %r82, 3;
	setp.lt.u32 	%p11, %r82, 4;
	mov.b32 	%r411, 0;
	@%p11 bra 	$L__BB2_55;
	and.b32  	%r411, %r82, 2147483644;
	mov.b32 	%r410, 0;
	mul.wide.s32 	%rd39, %r83, 4;
$L__BB2_54:
	.pragma "nounroll";
	mul.lo.s32 	%r98, %r410, %r83;
	add.s32 	%r99, %r10, %r98;
	mul.wide.s32 	%rd30, %r99, 4;
	add.s64 	%rd31, %rd4, %rd30;
	ld.global.u32 	%r100, [%rd31];
	mul.wide.s32 	%rd32, %r98, 4;
	add.s64 	%rd33, %rd4, %rd32;
	ld.global.u32 	%r101, [%rd33];
	mad.lo.s32 	%r102, %r100, %r83, %r101;
	mul.wide.s32 	%rd34, %r102, 4;
	add.s64 	%rd35, %rd3, %rd34;
	ld.global.u32 	%r103, [%rd35];
	cvt.rn.f64.s32 	%fd3, %r103;
	rcp.rn.f64 	%fd4, %fd3;
	cvt.rn.f32.f64 	%f20, %fd4;
	add.s64 	%rd36, %rd2, %rd34;
	ld.global.f32 	%f21, [%rd36];
	add.f32 	%f22, %f21, %f20;
	st.global.f32 	[%rd36], %f22;
	ld.global.u32 	%r104, [%rd33];
	ld.global.u32 	%r105, [%rd31];
	mad.lo.s32 	%r106, %r104, %r83, %r105;
	mul.wide.s32 	%rd37, %r106, 4;
	add.s64 	%rd38, %rd2, %rd37;
	ld.global.f32 	%f23, [%rd38];
	add.f32 	%f24, %f23, %f20;
	st.global.f32 	[%rd38], %f24;
	add.s64 	%rd40, %rd31, %rd39;
	ld.global.u32 	%r107, [%rd40];
	ld.global.u32 	%r108, [%rd31+4];
	mad.lo.s32 	%r109, %r107, %r83, %r108;
	mul.wide.s32 	%rd41, %r109, 4;
	add.s64 	%rd42, %rd3, %rd41;
	ld.global.u32 	%r110, [%rd42];
	cvt.rn.f64.s32 	%fd5, %r110;
	rcp.rn.f64 	%fd6, %fd5;
	cvt.rn.f32.f64 	%f25, %fd6;
	add.s64 	%rd43, %rd2, %rd41;
	ld.global.f32 	%f26, [%rd43];
	add.f32 	%f27, %f26, %f25;
	st.global.f32 	[%rd43], %f27;
	ld.global.u32 	%r111, [%rd31+4];
	ld.global.u32 	%r112, [%rd40];
	mad.lo.s32 	%r113, %r111, %r83, %r112;
	mul.wide.s32 	%rd44, %r113, 4;
	add.s64 	%rd45, %rd2, %rd44;
	ld.global.f32 	%f28, [%rd45];
	add.f32 	%f29, %f28, %f25;
	st.global.f32 	[%rd45], %f29;
	add.s64 	%rd46, %rd40, %rd39;
	ld.global.u32 	%r114, [%rd46];
	ld.global.u32 	%r115, [%rd40+4];
	mad.lo.s32 	%r116, %r114, %r83, %r115;
	mul.wide.s32 	%rd47, %r116, 4;
	add.s64 	%rd48, %rd3, %rd47;
	ld.global.u32 	%r117, [%rd48];
	cvt.rn.f64.s32 	%fd7, %r117;
	rcp.rn.f64 	%fd8, %fd7;
	cvt.rn.f32.f64 	%f30, %fd8;
	add.s64 	%rd49, %rd2, %rd47;
	ld.global.f32 	%f31, [%rd49];
	add.f32 	%f32, %f31, %f30;
	st.global.f32 	[%rd49], %f32;
	ld.global.u32 	%r118, [%rd40+4];
	ld.global.u32 	%r119, [%rd46];
	mad.lo.s32 	%r120, %r118, %r83, %r119;
	mul.wide.s32 	%rd50, %r120, 4;
	add.s64 	%rd51, %rd2, %rd50;
	ld.global.f32 	%f33, [%rd51];
	add.f32 	%f34, %f33, %f30;
	st.global.f32 	[%rd51], %f34;
	add.s64 	%rd52, %rd46, %rd39;
	ld.global.u32 	%r121, [%rd52];
	ld.global.u32 	%r122, [%rd46+4];
	mad.lo.s32 	%r123, %r121, %r83, %r122;
	mul.wide.s32 	%rd53, %r123, 4;
	add.s64 	%rd54, %rd3, %rd53;
	ld.global.u32 	%r124, [%rd54];
	cvt.rn.f64.s32 	%fd9, %r124;
	rcp.rn.f64 	%fd10, %fd9;
	cvt.rn.f32.f64 	%f35, %fd10;
	add.s64 	%rd55, %rd2, %rd53;
	ld.global.f32 	%f36, [%rd55];
	add.f32 	%f37, %f36, %f35;
	st.global.f32 	[%rd55], %f37;
	ld.global.u32 	%r125, [%rd46+4];
	ld.global.u32 	%r126, [%rd52];
	mad.lo.s32 	%r127, %r125, %r83, %r126;
	mul.wide.s32 	%rd56, %r127, 4;
	add.s64 	%rd57, %rd2, %rd56;
	ld.global.f32 	%f38, [%rd57];
	add.f32 	%f39, %f38, %f35;
	st.global.f32 	[%rd57], %f39;
	add.s32 	%r410, %r410, 4;
	setp.ne.s32 	%p12, %r410, %r411;
	@%p12 bra 	$L__BB2_54;
$L__BB2_55:
	setp.eq.s32 	%p13, %r73, 0;
	@%p13 bra 	$L__BB2_60;
	setp.eq.s32 	%p14, %r73, 1;
	@%p14 bra 	$L__BB2_58;
	mul.lo.s32 	%r128, %r411, %r83;
	add.s32 	%r129, %r10, %r128;
	mul.wide.s32 	%rd58, %r129, 4;
	add.s64 	%rd59, %rd4, %rd58;
	ld.global.u32 	%r130, [%rd59];
	mul.wide.s32 	%rd60, %r128, 4;
	add.s64 	%rd61, %rd4, %rd60;
	ld.global.u32 	%r131, [%rd61];
	mad.lo.s32 	%r132, %r130, %r83, %r131;
	mul.wide.s32 	%rd62, %r132, 4;
	add.s64 	%rd63, %rd3, %rd62;
	ld.global.u32 	%r133, [%rd63];
	cvt.rn.f64.s32 	%fd11, %r133;
	rcp.rn.f64 	%fd12, %fd11;
	cvt.rn.f32.f64 	%f40, %fd12;
	add.s64 	%rd64, %rd2, %rd62;
	ld.global.f32 	%f41, [%rd64];
	add.f32 	%f42, %f41, %f40;
	st.global.f32 	[%rd64], %f42;
	ld.global.u32 	%r134, [%rd61];
	ld.global.u32 	%r135, [%rd59];
	mad.lo.s32 	%r136, %r134, %r83, %r135;
	mul.wide.s32 	%rd65, %r136, 4;
	add.s64 	%rd66, %rd2, %rd65;
	ld.global.f32 	%f43, [%rd66];
	add.f32 	%f44, %f43, %f40;
	st.global.f32 	[%rd66], %f44;
	mul.wide.s32 	%rd67, %r83, 4;
	add.s64 	%rd68, %rd59, %rd67;
	ld.global.u32 	%r137, [%rd68];
	ld.global.u32 	%r138, [%rd59+4];
	mad.lo.s32 	%r139, %r137, %r83, %r138;
	mul.wide.s32 	%rd69, %r139, 4;
	add.s64 	%rd70, %rd3, %rd69;
	ld.global.u32 	%r140, [%rd70];
	cvt.rn.f64.s32 	%fd13, %r140;
	rcp.rn.f64 	%fd14, %fd13;
	cvt.rn.f32.f64 	%f45, %fd14;
	add.s64 	%rd71, %rd2, %rd69;
	ld.global.f32 	%f46, [%rd71];
	add.f32 	%f47, %f46, %f45;
	st.global.f32 	[%rd71], %f47;
	ld.global.u32 	%r141, [%rd59+4];
	ld.global.u32 	%r142, [%rd68];
	mad.lo.s32 	%r143, %r141, %r83, %r142;
	mul.wide.s32 	%rd72, %r143, 4;
	add.s64 	%rd73, %rd2, %rd72;
	ld.global.f32 	%f48, [%rd73];
	add.f32 	%f49, %f48, %f45;
	st.global.f32 	[%rd73], %f49;
	add.s32 	%r411, %r411, 2;
$L__BB2_58:
	and.b32  	%r144, %r82, 1;
	setp.eq.b32 	%p15, %r144, 1;
	not.pred 	%p16, %p15;
	@%p16 bra 	$L__BB2_60;
	mul.lo.s32 	%r145, %r411, %r83;
	add.s32 	%r146, %r10, %r145;
	mul.wide.s32 	%rd74, %r146, 4;
	add.s64 	%rd75, %rd4, %rd74;
	ld.global.u32 	%r147, [%rd75];
	mul.wide.s32 	%rd76, %r145, 4;
	add.s64 	%rd77, %rd4, %rd76;
	ld.global.u32 	%r148, [%rd77];
	mad.lo.s32 	%r149, %r147, %r83, %r148;
	mul.wide.s32 	%rd78, %r149, 4;
	add.s64 	%rd79, %rd3, %rd78;
	ld.global.u32 	%r150, [%rd79];
	cvt.rn.f64.s32 	%fd15, %r150;
	rcp.rn.f64 	%fd16, %fd15;
	cvt.rn.f32.f64 	%f50, %fd16;
	add.s64 	%rd80, %rd2, %rd78;
	ld.global.f32 	%f51, [%rd80];
	add.f32 	%f52, %f51, %f50;
	st.global.f32 	[%rd80], %f52;
	ld.global.u32 	%r151, [%rd77];
	ld.global.u32 	%r152, [%rd75];
	mad.lo.s32 	%r153, %r151, %r83, %r152;
	mul.wide.s32 	%rd81, %r153, 4;
	add.s64 	%rd82, %rd2, %rd81;
	ld.global.f32 	%f53, [%rd82];
	add.f32 	%f54, %f53, %f50;
	st.global.f32 	[%rd82], %f54;
$L__BB2_60:
	ret;

}


// ===== COMPILED SASS (sm_100) =====

	.target	sm_100

	.elftype	@"ET_EXEC"


//--------------------- .note.nv.tkinfo           --------------------------
	.section	.note.nv.tkinfo,"",@"SHT_NOTE"
	.sectionflags	@"SHF_NOTE_NV_TKINFO"
	.tkinfo
        /*0018*/ 	.word	0x00000002
        /*0030*/ 	.string	""
        /*0030*/ 	.string	"ptxas"
        /*0030*/ 	.string	"Cuda compilation tools, release 13.0, V13.0.88"
        /*0030*/ 	.string	"Build cuda_13.0.r13.0/compiler.36424714_0"
        /*0030*/ 	.string	"-arch sm_100 -m 64 "



//--------------------- .note.nv.cuinfo           --------------------------
	.section	.note.nv.cuinfo,"",@"SHT_NOTE"
	.sectionflags	@"SHF_NOTE_NV_CUINFO"
        /*0018*/ 	.short	0x0002
        /*001a*/ 	.short	0x0064
        /*001c*/ 	.short	0x0082
	.zero		2


//--------------------- .nv.info                  --------------------------
	.section	.nv.info,"",@"SHT_CUDA_INFO"
	.align	4


	//----- nvinfo : EIATTR_REGCOUNT
	.align		4
        /*0000*/ 	.byte	0x04, 0x2f
        /*0002*/ 	.short	(.L_10 - .L_9)
	.align		4
.L_9:
        /*0004*/ 	.word	index@(_Z12setup_kernelP17curandStateXORWOWiy)
        /*0008*/ 	.word	0x00000020


	//----- nvinfo : EIATTR_FRAME_SIZE
	.align		4
.L_10:
        /*000c*/ 	.byte	0x04, 0x11
        /*000e*/ 	.short	(.L_12 - .L_11)
	.align		4
.L_11:
        /*0010*/ 	.word	index@(_Z12setup_kernelP17curandStateXORWOWiy)
        /*0014*/ 	.word	0x00000000


	//----- nvinfo : EIATTR_REGCOUNT
	.align		4
.L_12:
        /*0018*/ 	.byte	0x04, 0x2f
        /*001a*/ 	.short	(.L_14 - .L_13)
	.align		4
.L_13:
        /*001c*/ 	.word	index@(_Z25tour_konstruktions_kernelP17curandStateXORWOWiiffPiPfS1_)
        /*0020*/ 	.word	0x0000001a


	//----- nvinfo : EIATTR_FRAME_SIZE
	.align		4
.L_14:
        /*0024*/ 	.byte	0x04, 0x11
        /*0026*/ 	.short	(.L_16 - .L_15)
	.align		4
.L_15:
        /*0028*/ 	.word	index@($__internal_2_$__cuda_sm3x_div_rn_noftz_f32_slowpath)
        /*002c*/ 	.word	0x00000000


	//----- nvinfo : EIATTR_FRAME_SIZE
	.align		4
.L_16:
        /*0030*/ 	.byte	0x04, 0x11
        /*0032*/ 	.short	(.L_18 - .L_17)
	.align		4
.L_17:
        /*0034*/ 	.word	index@($__internal_1_$__cuda_sm20_dblrcp_rn_slowpath_v3)
        /*0038*/ 	.word	0x00000000


	//----- nvinfo : EIATTR_FRAME_SIZE
	.align		4
.L_18:
        /*003c*/ 	.byte	0x04, 0x11
        /*003e*/ 	.short	(.L_20 - .L_19)
	.align		4
.L_19:
        /*0040*/ 	.word	index@(_Z25tour_konstruktions_kernelP17curandStateXORWOWiiffPiPfS1_)
        /*0044*/ 	.word	0x00000000


	//----- nvinfo : EIATTR_REGCOUNT
	.align		4
.L_20:
        /*0048*/ 	.byte	0x04, 0x2f
        /*004a*/ 	.short	(.L_22 - .L_21)
	.align		4
.L_21:
        /*004c*/ 	.word	index@(_Z31pheromon_aktualisierungs_kernelfiiiPiS_PfS_)
        /*0050*/ 	.word	0x0000001e


	//----- nvinfo : EIATTR_FRAME_SIZE
	.align		4
.L_22:
        /*0054*/ 	.byte	0x04, 0x11
        /*0056*/ 	.short	(.L_24 - .L_23)
	.align		4
.L_23:
        /*0058*/ 	.word	index@($__internal_0_$__cuda_sm20_dblrcp_rn_slowpath_v3)
        /*005c*/ 	.word	0x00000000


	//----- nvinfo : EIATTR_FRAME_SIZE
	.align		4
.L_24:
        /*0060*/ 	.byte	0x04, 0x11
        /*0062*/ 	.short	(.L_26 - .L_25)
	.align		4
.L_25:
        /*0064*/ 	.word	index@(_Z31pheromon_aktualisierungs_kernelfiiiPiS_PfS_)
        /*0068*/ 	.word	0x00000000


	//----- nvinfo : EIATTR_MIN_STACK_SIZE
	.align		4
.L_26:
        /*006c*/ 	.byte	0x04, 0x12
        /*006e*/ 	.short	(.L_28 - .L_27)
	.align		4
.L_27:
        /*0070*/ 	.word	index@(_Z31pheromon_aktualisierungs_kernelfiiiPiS_PfS_)
        /*0074*/ 	.word	0x00000000


	//----- nvinfo : EIATTR_MIN_STACK_SIZE
	.align		4
.L_28:
        /*0078*/ 	.byte	0x04, 0x12
        /*007a*/ 	.short	(.L_30 - .L_29)
	.align		4
.L_29:
        /*007c*/ 	.word	index@(_Z25tour_konstruktions_kernelP17curandStateXORWOWiiffPiPfS1_)
        /*0080*/ 	.word	0x00000000


	//----- nvinfo : EIATTR_MIN_STACK_SIZE
	.align		4
.L_30:
        /*0084*/ 	.byte	0x04, 0x12
        /*0086*/ 	.short	(.L_32 - .L_31)
	.align		4
.L_31:
        /*0088*/ 	.word	index@(_Z12setup_kernelP17curandStateXORWOWiy)
        /*008c*/ 	.word	0x00000000
.L_32:


//--------------------- .nv.compat                --------------------------
	.section	.nv.compat,"",@"SHT_CUDA_COMPAT_INFO"
	.align	4
        /*0000*/ 	.byte	0x02, 0x09, 0x00, 0x00, 0x02, 0x02, 0x01, 0x00, 0x02, 0x05, 0x05, 0x00, 0x03, 0x07, 0x01, 0x01
        /*0010*/ 	.byte	0x02, 0x03, 0x00, 0x00, 0x02, 0x06, 0x01, 0x00, 0x04, 0x0b, 0x08, 0x00, 0x01, 0x00, 0x00, 0x00
        /*0020*/ 	.byte	0x00, 0x00, 0x00, 0x00


//--------------------- .nv.info._Z31pheromon_aktualisierungs_kernelfiiiPiS_PfS_ --------------------------
	.section	.nv.info._Z31pheromon_aktualisierungs_kernelfiiiPiS_PfS_,"",@"SHT_CUDA_INFO"
	.sectionflags	@""
	.align	4


	//----- nvinfo : EIATTR_CUDA_API_VERSION
	.align		4
        /*0000*/ 	.byte	0x04, 0x37
        /*0002*/ 	.short	(.L_34 - .L_33)
.L_33:
        /*0004*/ 	.word	0x00000082


	//----- nvinfo : EIATTR_KPARAM_INFO
	.align		4
.L_34:
        /*0008*/ 	.byte	0x04, 0x17
        /*000a*/ 	.short	(.L_36 - .L_35)
.L_35:
        /*000c*/ 	.word	0x00000000
        /*0010*/ 	.short	0x0007
        /*0012*/ 	.short	0x0028
        /*0014*/ 	.byte	0x00, 0xf5, 0x21, 0x00


	//----- nvinfo : EIATTR_KPARAM_INFO
	.align		4
.L_36:
        /*0018*/ 	.byte	0x04, 0x17
        /*001a*/ 	.short	(.L_38 - .L_37)
.L_37:
        /*001c*/ 	.word	0x00000000
        /*0020*/ 	.short	0x0006
        /*0022*/ 	.short	0x0020
        /*0024*/ 	.byte	0x00, 0xf5, 0x21, 0x00


	//----- nvinfo : EIATTR_KPARAM_INFO
	.align		4
.L_38:
        /*0028*/ 	.byte	0x04, 0x17
        /*002a*/ 	.short	(.L_40 - .L_39)
.L_39:
        /*002c*/ 	.word	0x00000000
        /*0030*/ 	.short	0x0005
        /*0032*/ 	.short	0x0018
        /*0034*/ 	.byte	0x00, 0xf5, 0x21, 0x00


	//----- nvinfo : EIATTR_KPARAM_INFO
	.align		4
.L_40:
        /*0038*/ 	.byte	0x04, 0x17
        /*003a*/ 	.short	(.L_42 - .L_41)
.L_41:
        /*003c*/ 	.word	0x00000000
        /*0040*/ 	.short	0x0004
        /*0042*/ 	.short	0x0010
        /*0044*/ 	.byte	0x00, 0xf5, 0x21, 0x00


	//----- nvinfo : EIATTR_KPARAM_INFO
	.align		4
.L_42:
        /*0048*/ 	.byte	0x04, 0x17
        /*004a*/ 	.short	(.L_44 - .L_43)
.L_43:
        /*004c*/ 	.word	0x00000000
        /*0050*/ 	.short	0x0003
        /*0052*/ 	.short	0x000c
        /*0054*/ 	.byte	0x00, 0xf0, 0x11, 0x00


	//----- nvinfo : EIATTR_KPARAM_INFO
	.align		4
.L_44:
        /*0058*/ 	.byte	0x04, 0x17
        /*005a*/ 	.short	(.L_46 - .L_45)
.L_45:
        /*005c*/ 	.word	0x00000000
        /*0060*/ 	.short	0x0002
        /*0062*/ 	.short	0x0008
        /*0064*/ 	.byte	0x00, 0xf0, 0x11, 0x00


	//----- nvinfo : EIATTR_KPARAM_INFO
	.align		4
.L_46:
        /*0068*/ 	.byte	0x04, 0x17
        /*006a*/ 	.short	(.L_48 - .L_47)
.L_47:
        /*006c*/ 	.word	0x00000000
        /*0070*/ 	.short	0x0001
        /*0072*/ 	.short	0x0004
        /*0074*/ 	.byte	0x00, 0xf0, 0x11, 0x00


	//----- nvinfo : EIATTR_KPARAM_INFO
	.align		4
.L_48:
        /*0078*/ 	.byte	0x04, 0x17
        /*007a*/ 	.short	(.L_50 - .L_49)
.L_49:
        /*007c*/ 	.word	0x00000000
        /*0080*/ 	.short	0x0000
        /*0082*/ 	.short	0x0000
        /*0084*/ 	.byte	0x00, 0xf0, 0x11, 0x00


	//----- nvinfo : EIATTR_SPARSE_MMA_MASK
	.align		4
.L_50:
        /*0088*/ 	.byte	0x03, 0x50
        /*008a*/ 	.short	0x0000


	//----- nvinfo : EIATTR_MAXREG_COUNT
	.align		4
        /*008c*/ 	.byte	0x03, 0x1b
        /*008e*/ 	.short	0x00ff


	//----- nvinfo : EIATTR_MERCURY_ISA_VERSION
	.align		4
        /*0090*/ 	.byte	0x03, 0x5f
        /*0092*/ 	.short	0x0101


	//----- nvinfo : EIATTR_VRC_CTA_INIT_COUNT
	.align		4
        /*0094*/ 	.byte	0x02, 0x4a
	.zero		1
	.zero		1


	//----- nvinfo : EIATTR_EXIT_INSTR_OFFSETS
	.align		4
        /*0098*/ 	.byte	0x04, 0x1c
        /*009a*/ 	.short	(.L_52 - .L_51)


	//   ....[0]....
.L_51:
        /*009c*/ 	.word	0x00000970


	//   ....[1]....
        /*00a0*/ 	.word	0x00002c70


	//   ....[2]....
        /*00a4*/ 	.word	0x00002ff0


	//   ....[3]....
        /*00a8*/ 	.word	0x00003940


	//   ....[4]....
        /*00ac*/ 	.word	0x00003e50


	//   ....[5]....
        /*00b0*/ 	.word	0x000040d0


	//----- nvinfo : EIATTR_CRS_STACK_SIZE
	.align		4
.L_52:
        /*00b4*/ 	.byte	0x04, 0x1e
        /*00b6*/ 	.short	(.L_54 - .L_53)
.L_53:
        /*00b8*/ 	.word	0x00000000


	//----- nvinfo : EIATTR_CBANK_PARAM_SIZE
	.align		4
.L_54:
        /*00bc*/ 	.byte	0x03, 0x19
        /*00be*/ 	.short	0x0030


	//----- nvinfo : EIATTR_PARAM_CBANK
	.align		4
        /*00c0*/ 	.byte	0x04, 0x0a
        /*00c2*/ 	.short	(.L_56 - .L_55)
	.align		4
.L_55:
        /*00c4*/ 	.word	index@(.nv.constant0._Z31pheromon_aktualisierungs_kernelfiiiPiS_PfS_)
        /*00c8*/ 	.short	0x0380
        /*00ca*/ 	.short	0x0030


	//----- nvinfo : EIATTR_SW_WAR
	.align		4
.L_56:
        /*00cc*/ 	.byte	0x04, 0x36
        /*00ce*/ 	.short	(.L_58 - .L_57)
.L_57:
        /*00d0*/ 	.word	0x00000008
.L_58:


//--------------------- .nv.info._Z25tour_konstruktions_kernelP17curandStateXORWOWiiffPiPfS1_ --------------------------
	.section	.nv.info._Z25tour_konstruktions_kernelP17curandStateXORWOWiiffPiPfS1_,"",@"SHT_CUDA_INFO"
	.sectionflags	@""
	.align	4


	//----- nvinfo : EIATTR_CUDA_API_VERSION
	.align		4
        /*0000*/ 	.byte	0x04, 0x37
        /*0002*/ 	.short	(.L_60 - .L_59)
.L_59:
        /*0004*/ 	.word	0x00000082


	//----- nvinfo : EIATTR_KPARAM_INFO
	.align		4
.L_60:
        /*0008*/ 	.byte	0x04, 0x17
        /*000a*/ 	.short	(.L_62 - .L_61)
.L_61:
        /*000c*/ 	.word	0x00000000
        /*0010*/ 	.short	0x0007
        /*0012*/ 	.short	0x0028
        /*0014*/ 	.byte	0x00, 0xf5, 0x21, 0x00


	//----- nvinfo : EIATTR_KPARAM_INFO
	.align		4
.L_62:
        /*0018*/ 	.byte	0x04, 0x17
        /*001a*/ 	.short	(.L_64 - .L_63)
.L_63:
        /*001c*/ 	.word	0x00000000
        /*0020*/ 	.short	0x0006
        /*0022*/ 	.short	0x0020
        /*0024*/ 	.byte	0x00, 0xf5, 0x21, 0x00


	//----- nvinfo : EIATTR_KPARAM_INFO
	.align		4
.L_64:
        /*0028*/ 	.byte	0x04, 0x17
        /*002a*/ 	.short	(.L_66 - .L_65)
.L_65:
        /*002c*/ 	.word	0x00000000
        /*0030*/ 	.short	0x0005
        /*0032*/ 	.short	0x0018
        /*0034*/ 	.byte	0x00, 0xf5, 0x21, 0x00


	//----- nvinfo : EIATTR_KPARAM_INFO
	.align		4
.L_66:
        /*0038*/ 	.byte	0x04, 0x17
        /*003a*/ 	.short	(.L_68 - .L_67)
.L_67:
        /*003c*/ 	.word	0x00000000
        /*0040*/ 	.short	0x0004
        /*0042*/ 	.short	0x0014
        /*0044*/ 	.byte	0x00, 0xf0, 0x11, 0x00


	//----- nvinfo : EIATTR_KPARAM_INFO
	.align		4
.L_68:
        /*0048*/ 	.byte	0x04, 0x17
        /*004a*/ 	.short	(.L_70 - .L_69)
.L_69:
        /*004c*/ 	.word	0x00000000
        /*0050*/ 	.short	0x0003
        /*0052*/ 	.short	0x0010
        /*0054*/ 	.byte	0x00, 0xf0, 0x11, 0x00


	//----- nvinfo : EIATTR_KPARAM_INFO
	.align		4
.L_70:
        /*0058*/ 	.byte	0x04, 0x17
        /*005a*/ 	.short	(.L_72 - .L_71)
.L_71:
        /*005c*/ 	.word	0x00000000
        /*0060*/ 	.short	0x0002
        /*0062*/ 	.short	0x000c
        /*0064*/ 	.byte	0x00, 0xf0, 0x11, 0x00


	//----- nvinfo : EIATTR_KPARAM_INFO
	.align		4
.L_72:
        /*0068*/ 	.byte	0x04, 0x17
        /*006a*/ 	.short	(.L_74 - .L_73)
.L_73:
        /*006c*/ 	.word	0x00000000
        /*0070*/ 	.short	0x0001
        /*0072*/ 	.short	0x0008
        /*0074*/ 	.byte	0x00, 0xf0, 0x11, 0x00


	//----- nvinfo : EIATTR_KPARAM_INFO
	.align		4
.L_74:
        /*0078*/ 	.byte	0x04, 0x17
        /*007a*/ 	.short	(.L_76 - .L_75)
.L_75:
        /*007c*/ 	.word	0x00000000
        /*0080*/ 	.short	0x0000
        /*0082*/ 	.short	0x0000
        /*0084*/ 	.byte	0x00, 0xf5, 0x21, 0x00


	//----- nvinfo : EIATTR_SPARSE_MMA_MASK
	.align		4
.L_76:
        /*0088*/ 	.byte	0x03, 0x50
        /*008a*/ 	.short	0x0000


	//----- nvinfo : EIATTR_MAXREG_COUNT
	.align		4
        /*008c*/ 	.byte	0x03, 0x1b
        /*008e*/ 	.short	0x00ff


	//----- nvinfo : EIATTR_NUM_BARRIERS
	.align		4
        /*0090*/ 	.byte	0x02, 0x4c
        /*0092*/ 	.byte	0x01
	.zero		1


	//----- nvinfo : EIATTR_MERCURY_ISA_VERSION
	.align		4
        /*0094*/ 	.byte	0x03, 0x5f
        /*0096*/ 	.short	0x0101


	//----- nvinfo : EIATTR_VRC_CTA_INIT_COUNT
	.align		4
        /*0098*/ 	.byte	0x02, 0x4a
	.zero		1
	.zero		1


	//----- nvinfo : EIATTR_EXIT_INSTR_OFFSETS
	.align		4
        /*009c*/ 	.byte	0x04, 0x1c
        /*009e*/ 	.short	(.L_78 - .L_77)


	//   ....[0]....
.L_77:
        /*00a0*/ 	.word	0x00000040


	//   ....[1]....
        /*00a4*/ 	.word	0x00001700


	//   ....[2]....
        /*00a8*/ 	.word	0x000017a0


	//   ....[3]....
        /*00ac*/ 	.word	0x000019a0


	//   ....[4]....
        /*00b0*/ 	.word	0x00001af0


	//   ....[5]....
        /*00b4*/ 	.word	0x00001c20


	//   ....[6]....
        /*00b8*/ 	.word	0x00001c90


	//----- nvinfo : EIATTR_CRS_STACK_SIZE
	.align		4
.L_78:
        /*00bc*/ 	.byte	0x04, 0x1e
        /*00be*/ 	.short	(.L_80 - .L_79)
.L_79:
        /*00c0*/ 	.word	0x00000000


	//----- nvinfo : EIATTR_CBANK_PARAM_SIZE
	.align		4
.L_80:
        /*00c4*/ 	.byte	0x03, 0x19
        /*00c6*/ 	.short	0x0030


	//----- nvinfo : EIATTR_PARAM_CBANK
	.align		4
        /*00c8*/ 	.byte	0x04, 0x0a
        /*00ca*/ 	.short	(.L_82 - .L_81)
	.align		4
.L_81:
        /*00cc*/ 	.word	index@(.nv.constant0._Z25tour_konstruktions_kernelP17curandStateXORWOWiiffPiPfS1_)
        /*00d0*/ 	.short	0x0380
        /*00d2*/ 	.short	0x0030


	//----- nvinfo : EIATTR_SW_WAR
	.align		4
.L_82:
        /*00d4*/ 	.byte	0x04, 0x36
        /*00d6*/ 	.short	(.L_84 - .L_83)
.L_83:
        /*00d8*/ 	.word	0x00000008
.L_84:


//--------------------- .nv.info._Z12setup_kernelP17curandStateXORWOWiy --------------------------
	.section	.nv.info._Z12setup_kernelP17curandStateXORWOWiy,"",@"SHT_CUDA_INFO"
	.sectionflags	@""
	.align	4


	//----- nvinfo : EIATTR_CUDA_API_VERSION
	.align		4
        /*0000*/ 	.byte	0x04, 0x37
        /*0002*/ 	.short	(.L_86 - .L_85)
.L_85:
        /*0004*/ 	.word	0x00000082


	//----- nvinfo : EIATTR_KPARAM_INFO
	.align		4
.L_86:
        /*0008*/ 	.byte	0x04, 0x17
        /*000a*/ 	.short	(.L_88 - .L_87)
.L_87:
        /*000c*/ 	.word	0x00000000
        /*0010*/ 	.short	0x0002
        /*0012*/ 	.short	0x0010
        /*0014*/ 	.byte	0x00, 0xf0, 0x21, 0x00


	//----- nvinfo : EIATTR_KPARAM_INFO
	.align		4
.L_88:
        /*0018*/ 	.byte	0x04, 0x17
        /*001a*/ 	.short	(.L_90 - .L_89)
.L_89:
        /*001c*/ 	.word	0x00000000
        /*0020*/ 	.short	0x0001
        /*0022*/ 	.short	0x0008
        /*0024*/ 	.byte	0x00, 0xf0, 0x11, 0x00


	//----- nvinfo : EIATTR_KPARAM_INFO
	.align		4
.L_90:
        /*0028*/ 	.byte	0x04, 0x17
        /*002a*/ 	.short	(.L_92 - .L_91)
.L_91:
        /*002c*/ 	.word	0x00000000
        /*0030*/ 	.short	0x0000
        /*0032*/ 	.short	0x0000
        /*0034*/ 	.byte	0x00, 0xf5, 0x21, 0x00


	//----- nvinfo : EIATTR_SPARSE_MMA_MASK
	.align		4
.L_92:
        /*0038*/ 	.byte	0x03, 0x50
        /*003a*/ 	.short	0x0000


	//----- nvinfo : EIATTR_MAXREG_COUNT
	.align		4
        /*003c*/ 	.byte	0x03, 0x1b
        /*003e*/ 	.short	0x00ff


	//----- nvinfo : EIATTR_MERCURY_ISA_VERSION
	.align		4
        /*0040*/ 	.byte	0x03, 0x5f
        /*0042*/ 	.short	0x0101


	//----- nvinfo : EIATTR_VRC_CTA_INIT_COUNT
	.align		4
        /*0044*/ 	.byte	0x02, 0x4a
	.zero		1
	.zero		1


	//----- nvinfo : EIATTR_EXIT_INSTR_OFFSETS
	.align		4
        /*0048*/ 	.byte	0x04, 0x1c
        /*004a*/ 	.short	(.L_94 - .L_93)


	//   ....[0]....
.L_93:
        /*004c*/ 	.word	0x00000030


	//   ....[1]....
        /*0050*/ 	.word	0x00000ef0


	//----- nvinfo : EIATTR_CBANK_PARAM_SIZE
	.align		4
.L_94:
        /*0054*/ 	.byte	0x03, 0x19
        /*0056*/ 	.short	0x0018


	//----- nvinfo : EIATTR_PARAM_CBANK
	.align		4
        /*0058*/ 	.byte	0x04, 0x0a
        /*005a*/ 	.short	(.L_96 - .L_95)
	.align		4
.L_95:
        /*005c*/ 	.word	index@(.nv.constant0._Z12setup_kernelP17curandStateXORWOWiy)
        /*0060*/ 	.short	0x0380
        /*0062*/ 	.short	0x0018


	//----- nvinfo : EIATTR_SW_WAR
	.align		4
.L_96:
        /*0064*/ 	.byte	0x04, 0x36
        /*0066*/ 	.short	(.L_98 - .L_97)
.L_97:
        /*0068*/ 	.word	0x00000008
.L_98:


//--------------------- .nv.callgraph             --------------------------
	.section	.nv.callgraph,"",@"SHT_CUDA_CALLGRAPH"
	.align	4
	.sectionentsize	8
	.align		4
        /*0000*/ 	.word	0x00000000
	.align		4
        /*0004*/ 	.word	0xffffffff
	.align		4
        /*0008*/ 	.word	0x00000000
	.align		4
        /*000c*/ 	.word	0xfffffffe
	.align		4
        /*0010*/ 	.word	0x00000000
	.align		4
        /*0014*/ 	.word	0xfffffffd
	.align		4
        /*0018*/ 	.word	0x00000000
	.align		4
        /*001c*/ 	.word	0xfffffffc


//--------------------- .nv.constant4             --------------------------
	.section	.nv.constant4,"a",@progbits
	.align	8
	.align		8
.nv.constant4:
        /*0000*/ 	.dword	precalc_xorwow_matrix
	.align		8
        /*0008*/ 	.dword	precalc_xorwow_offset_matrix
	.align		8
        /*0010*/ 	.dword	mrg32k3aM1
	.align		8
        /*0018*/ 	.dword	mrg32k3aM2
	.align		8
        /*0020*/ 	.dword	mrg32k3aM1SubSeq
	.align		8
        /*0028*/ 	.dword	mrg32k3aM2SubSeq
	.align		8
        /*0030*/ 	.dword	mrg32k3aM1Seq
	.align		8
        /*0038*/ 	.dword	mrg32k3aM2Seq


//--------------------- .nv.constant3             --------------------------
	.section	.nv.constant3,"a",@progbits
	.align	8
.nv.constant3:
	.type		__cr_lgamma_table,@object
	.size		__cr_lgamma_table,(.L_8 - __cr_lgamma_table)
__cr_lgamma_table:
        /*0000*/ 	.byte	0x00, 0x00, 0x00, 0x00, 0x00, 0x00, 0x00, 0x00, 0x00, 0x00, 0x00, 0x00, 0x00, 0x00, 0x00, 0x00
        /*0010*/ 	.byte	0xef, 0x39, 0xfa, 0xfe, 0x42, 0x2e, 0xe6, 0x3f, 0x02, 0x20, 0x2a, 0xfa, 0x0b, 0xab, 0xfc, 0x3f
        /*0020*/ 	.byte	0xf9, 0x2c, 0x92, 0x7c, 0xa7, 0x6c, 0x09, 0x40, 0xc9, 0x79, 0x44, 0x3c, 0x64, 0x26, 0x13, 0x40
        /*0030*/ 	.byte	0xca, 0x01, 0xcf, 0x3a, 0x27, 0x51, 0x1a, 0x40, 0x30, 0xcc, 0x2d, 0xf3, 0xe1, 0x0c, 0x21, 0x40
        /*0040*/ 	.byte	0x0d, 0xb7, 0xfc, 0x82, 0x8e, 0x35, 0x25, 0x40
.L_8:


//--------------------- .text._Z31pheromon_aktualisierungs_kernelfiiiPiS_PfS_ --------------------------
	.section	.text._Z31pheromon_aktualisierungs_kernelfiiiPiS_PfS_,"ax",@progbits
	.align	128
        .global         _Z31pheromon_aktualisierungs_kernelfiiiPiS_PfS_
        .type           _Z31pheromon_aktualisierungs_kernelfiiiPiS_PfS_,@function
        .size           _Z31pheromon_aktualisierungs_kernelfiiiPiS_PfS_,(.L_x_98 - _Z31pheromon_aktualisierungs_kernelfiiiPiS_PfS_)
        .other          _Z31pheromon_aktualisierungs_kernelfiiiPiS_PfS_,@"STO_CUDA_ENTRY STV_DEFAULT"
_Z31pheromon_aktualisierungs_kernelfiiiPiS_PfS_:
.text._Z31pheromon_aktualisierungs_kernelfiiiPiS_PfS_:
[----:B------:R-:W-:Y:S01]  /*0000*/  LDC R1, c[0x0][0x37c] ;  /* 0x0000df00ff017b82 */ /* 0x000fe20000000800 */
[----:B------:R-:W0:Y:S01]  /*0010*/  LDCU UR11, c[0x0][0x388] ;  /* 0x00007100ff0b77ac */ /* 0x000e220008000800 */
[----:B------:R-:W1:Y:S01]  /*0020*/  LDCU UR4, c[0x0][0x38c] ;  /* 0x00007180ff0477ac */ /* 0x000e620008000800 */
[----:B------:R-:W2:Y:S01]  /*0030*/  LDCU.64 UR18, c[0x0][0x358] ;  /* 0x00006b00ff1277ac */ /* 0x000ea20008000a00 */
[----:B0-----:R-:W-:-:S04]  /*0040*/  UIMAD UR5, UR11, UR11, URZ ;  /* 0x0000000b0b0572a4 */ /* 0x001fc8000f8e02ff */
[----:B------:R-:W-:Y:S01]  /*0050*/  UISETP.GE.U32.AND UP0, UPT, UR5, 0x2, UPT ;  /* 0x000000020500788c */ /* 0x000fe2000bf06070 */
[----:B-1----:R-:W-:-:S08]  /*0060*/  MOV R2, UR4 ;  /* 0x0000000400027c02 */ /* 0x002fd00008000f00 */
[----:B--2---:R-:W-:Y:S05]  /*0070*/  BRA.U !UP0, `(.L_x_0) ;  /* 0x0000000908347547 */ /* 0x004fea000b800000 */
[----:B------:R-:W0:Y:S01]  /*0080*/  LDC R3, c[0x0][0x380] ;  /* 0x0000e000ff037b82 */ /* 0x000e220000000800 */
[----:B------:R-:W-:Y:S01]  /*0090*/  UISETP.NE.AND UP0, UPT, UR5, 0x4, UPT ;  /* 0x000000040500788c */ /* 0x000fe2000bf05270 */
[----:B------:R-:W-:Y:S01]  /*00a0*/  HFMA2 R0, -RZ, RZ, 0, 0 ;  /* 0x00000000ff007431 */ /* 0x000fe200000001ff */
[----:B------:R-:W-:-:S04]  /*00b0*/  UIADD3 UR4, UPT, UPT, UR5, -0x1, URZ ;  /* 0xffffffff05047890 */ /* 0x000fc8000fffe0ff */
[----:B------:R-:W-:Y:S01]  /*00c0*/  ULOP3.LUT UR6, UR4, 0x3, URZ, 0xc0, !UPT ;  /* 0x0000000304067892 */ /* 0x000fe2000f8ec0ff */
[----:B0-----:R-:W-:Y:S02]  /*00d0*/  FADD R3, -R3, 1 ;  /* 0x3f80000003037421 */ /* 0x001fe40000000100 */
[----:B------:R-:W-:Y:S09]  /*00e0*/  BRA.U !UP0, `(.L_x_1) ;  /* 0x0000000508e87547 */ /* 0x000ff2000b800000 */
[----:B------:R-:W-:Y:S01]  /*00f0*/  ULOP3.LUT UR4, UR4, 0xfffffffc, URZ, 0xc0, !UPT ;  /* 0xfffffffc04047892 */ /* 0x000fe2000f8ec0ff */
[----:B------:R-:W-:-:S03]  /*0100*/  MOV R5, RZ ;  /* 0x000000ff00057202 */ /* 0x000fc60000000f00 */
[----:B------:R-:W-:Y:S02]  /*0110*/  UISETP.GT.AND UP0, UPT, UR4, URZ, UPT ;  /* 0x000000ff0400728c */ /* 0x000fe4000bf04270 */
[----:B------:R-:W-:-:S07]  /*0120*/  MOV R0, UR4 ;  /* 0x0000000400007c02 */ /* 0x000fce0008000f00 */
[----:B------:R-:W-:Y:S05]  /*0130*/  BRA.U !UP0, `(.L_x_2) ;  /* 0x0000000508907547 */ /* 0x000fea000b800000 */
[----:B------:R-:W-:Y:S02]  /*0140*/  IADD3 R4, PT, PT, R0, -R5, RZ ;  /* 0x8000000500047210 */ /* 0x000fe40007ffe0ff */
[----:B------:R-:W-:Y:S02]  /*0150*/  PLOP3.LUT P0, PT, PT, PT, PT, 0x80, 0x8 ;  /* 0x000000000008781c */ /* 0x000fe40003f0f070 */
[----:B------:R-:W-:-:S13]  /*0160*/  ISETP.GT.AND P1, PT, R4, 0xc, PT ;  /* 0x0000000c0400780c */ /* 0x000fda0003f24270 */
[----:B------:R-:W-:Y:S05]  /*0170*/  @!P1 BRA `(.L_x_3) ;  /* 0x0000000000f49947 */ /* 0x000fea0003800000 */
[----:B------:R-:W-:Y:S02]  /*0180*/  PLOP3.LUT P0, PT, PT, PT, PT, 0x8, 0x80 ;  /* 0x000000000080781c */ /* 0x000fe40003f0e170 */
[----:B------:R-:W-:-:S11]  /*0190*/  IADD3 R4, PT, PT, R0, -0xc, RZ ;  /* 0xfffffff400047810 */ /* 0x000fd60007ffe0ff */
.L_x_4:
[----:B0-----:R-:W0:Y:S02]  /*01a0*/  LDC.64 R6, c[0x0][0x3a0] ;  /* 0x0000e800ff067b82 */ /* 0x001e240000000a00 */
[----:B0-----:R-:W-:-:S05]  /*01b0*/  IMAD.WIDE.U32 R8, R5, 0x4, R6 ;  /* 0x0000000405087825 */ /* 0x001fca00078e0006 */
[----:B------:R-:W2:Y:S04]  /*01c0*/  LDG.E R10, desc[UR18][R8.64] ;  /* 0x00000012080a7981 */ /* 0x000ea8000c1e1900 */
[----:B------:R-:W3:Y:S04]  /*01d0*/  LDG.E R12, desc[UR18][R8.64+0x4] ;  /* 0x00000412080c7981 */ /* 0x000ee8000c1e1900 */
[----:B------:R-:W4:Y:S04]  /*01e0*/  LDG.E R14, desc[UR18][R8.64+0x8] ;  /* 0x00000812080e7981 */ /* 0x000f28000c1e1900 */
[----:B------:R-:W5:Y:S01]  /*01f0*/  LDG.E R16, desc[UR18][R8.64+0xc] ;  /* 0x00000c1208107981 */ /* 0x000f62000c1e1900 */
[----:B------:R-:W-:Y:S01]  /*0200*/  IADD3 R11, PT, PT, R5, 0x4, RZ ;  /* 0x00000004050b7810 */ /* 0x000fe20007ffe0ff */
[----:B--2---:R-:W-:-:S04]  /*0210*/  FMUL R13, R3, R10 ;  /* 0x0000000a030d7220 */ /* 0x004fc80000400000 */
[----:B------:R-:W-:-:S04]  /*0220*/  IMAD.WIDE.U32 R10, R11, 0x4, R6 ;  /* 0x000000040b0a7825 */ /* 0x000fc800078e0006 */
[C---:B---3--:R-:W-:Y:S01]  /*0230*/  FMUL R15, R3.reuse, R12 ;  /* 0x0000000c030f7220 */ /* 0x048fe20000400000 */
[----:B------:R0:W-:Y:S01]  /*0240*/  STG.E desc[UR18][R8.64], R13 ;  /* 0x0000000d08007986 */ /* 0x0001e2000c101912 */
[----:B----4-:R-:W-:-:S03]  /*0250*/  FMUL R17, R3, R14 ;  /* 0x0000000e03117220 */ /* 0x010fc60000400000 */
[----:B------:R1:W-:Y:S01]  /*0260*/  STG.E desc[UR18][R8.64+0x4], R15 ;  /* 0x0000040f08007986 */ /* 0x0003e2000c101912 */
[----:B-----5:R-:W-:-:S03]  /*0270*/  FMUL R19, R3, R16 ;  /* 0x0000001003137220 */ /* 0x020fc60000400000 */
[----:B------:R-:W-:Y:S04]  /*0280*/  STG.E desc[UR18][R8.64+0x8], R17 ;  /* 0x0000081108007986 */ /* 0x000fe8000c101912 */
[----:B------:R2:W-:Y:S04]  /*0290*/  STG.E desc[UR18][R8.64+0xc], R19 ;  /* 0x00000c1308007986 */ /* 0x0005e8000c101912 */
[----:B------:R-:W3:Y:S04]  /*02a0*/  LDG.E R12, desc[UR18][R10.64] ;  /* 0x000000120a0c7981 */ /* 0x000ee8000c1e1900 */
[----:B------:R-:W4:Y:S04]  /*02b0*/  LDG.E R14, desc[UR18][R10.64+0x4] ;  /* 0x000004120a0e7981 */ /* 0x000f28000c1e1900 */
[----:B------:R-:W5:Y:S04]  /*02c0*/  LDG.E R16, desc[UR18][R10.64+0x8] ;  /* 0x000008120a107981 */ /* 0x000f68000c1e1900 */
[----:B------:R-:W1:Y:S01]  /*02d0*/  LDG.E R18, desc[UR18][R10.64+0xc] ;  /* 0x00000c120a127981 */ /* 0x000e62000c1e1900 */
[----:B------:R-:W-:Y:S01]  /*02e0*/  IADD3 R27, PT, PT, R5, 0x8, RZ ;  /* 0x00000008051b7810 */ /* 0x000fe20007ffe0ff */
[----:B---3--:R-:W-:-:S04]  /*02f0*/  FMUL R21, R3, R12 ;  /* 0x0000000c03157220 */ /* 0x008fc80000400000 */
[----:B0-----:R-:W-:-:S04]  /*0300*/  IMAD.WIDE.U32 R12, R27, 0x4, R6 ;  /* 0x000000041b0c7825 */ /* 0x001fc800078e0006 */
[C---:B----4-:R-:W-:Y:S01]  /*0310*/  FMUL R23, R3.reuse, R14 ;  /* 0x0000000e03177220 */ /* 0x050fe20000400000 */
[----:B------:R0:W-:Y:S01]  /*0320*/  STG.E desc[UR18][R10.64], R21 ;  /* 0x000000150a007986 */ /* 0x0001e2000c101912 */
[----:B-----5:R-:W-:-:S03]  /*0330*/  FMUL R25, R3, R16 ;  /* 0x0000001003197220 */ /* 0x020fc60000400000 */
[----:B------:R-:W-:Y:S01]  /*0340*/  STG.E desc[UR18][R10.64+0x4], R23 ;  /* 0x000004170a007986 */ /* 0x000fe2000c101912 */
[----:B-1----:R-:W-:-:S03]  /*0350*/  FMUL R15, R3, R18 ;  /* 0x00000012030f7220 */ /* 0x002fc60000400000 */
[----:B------:R-:W-:Y:S04]  /*0360*/  STG.E desc[UR18][R10.64+0x8], R25 ;  /* 0x000008190a007986 */ /* 0x000fe8000c101912 */
[----:B------:R1:W-:Y:S04]  /*0370*/  STG.E desc[UR18][R10.64+0xc], R15 ;  /* 0x00000c0f0a007986 */ /* 0x0003e8000c101912 */
[----:B--2---:R-:W2:Y:S04]  /*0380*/  LDG.E R8, desc[UR18][R12.64] ;  /* 0x000000120c087981 */ /* 0x004ea8000c1e1900 */
[----:B------:R-:W3:Y:S04]  /*0390*/  LDG.E R14, desc[UR18][R12.64+0x4] ;  /* 0x000004120c0e7981 */ /* 0x000ee8000c1e1900 */
[----:B------:R-:W4:Y:S04]  /*03a0*/  LDG.E R16, desc[UR18][R12.64+0x8] ;  /* 0x000008120c107981 */ /* 0x000f28000c1e1900 */
[----:B------:R-:W0:Y:S01]  /*03b0*/  LDG.E R18, desc[UR18][R12.64+0xc] ;  /* 0x00000c120c127981 */ /* 0x000e22000c1e1900 */
[----:B------:R-:W-:-:S05]  /*03c0*/  IADD3 R27, PT, PT, R5, 0xc, RZ ;  /* 0x0000000c051b7810 */ /* 0x000fca0007ffe0ff */
[----:B------:R-:W-:-:S04]  /*03d0*/  IMAD.WIDE.U32 R6, R27, 0x4, R6 ;  /* 0x000000041b067825 */ /* 0x000fc800078e0006 */
[C---:B--2---:R-:W-:Y:S01]  /*03e0*/  FMUL R9, R3.reuse, R8 ;  /* 0x0000000803097220 */ /* 0x044fe20000400000 */
[----:B---3--:R-:W-:-:S04]  /*03f0*/  FMUL R17, R3, R14 ;  /* 0x0000000e03117220 */ /* 0x008fc80000400000 */
[----:B------:R2:W-:Y:S01]  /*0400*/  STG.E desc[UR18][R12.64], R9 ;  /* 0x000000090c007986 */ /* 0x0005e2000c101912 */
[----:B----4-:R-:W-:-:S03]  /*0410*/  FMUL R19, R3, R16 ;  /* 0x0000001003137220 */ /* 0x010fc60000400000 */
[----:B------:R3:W-:Y:S01]  /*0420*/  STG.E desc[UR18][R12.64+0x4], R17 ;  /* 0x000004110c007986 */ /* 0x0007e2000c101912 */
[----:B0-----:R-:W-:-:S03]  /*0430*/  FMUL R21, R3, R18 ;  /* 0x0000001203157220 */ /* 0x001fc60000400000 */
[----:B------:R3:W-:Y:S04]  /*0440*/  STG.E desc[UR18][R12.64+0x8], R19 ;  /* 0x000008130c007986 */ /* 0x0007e8000c101912 */
[----:B------:R3:W-:Y:S04]  /*0450*/  STG.E desc[UR18][R12.64+0xc], R21 ;  /* 0x00000c150c007986 */ /* 0x0007e8000c101912 */
[----:B------:R-:W4:Y:S04]  /*0460*/  LDG.E R8, desc[UR18][R6.64] ;  /* 0x0000001206087981 */ /* 0x000f28000c1e1900 */
[----:B-1----:R-:W5:Y:S04]  /*0470*/  LDG.E R10, desc[UR18][R6.64+0x4] ;  /* 0x00000412060a7981 */ /* 0x002f68000c1e1900 */
[----:B------:R-:W2:Y:S04]  /*0480*/  LDG.E R14, desc[UR18][R6.64+0x8] ;  /* 0x00000812060e7981 */ /* 0x000ea8000c1e1900 */
[----:B------:R-:W3:Y:S01]  /*0490*/  LDG.E R16, desc[UR18][R6.64+0xc] ;  /* 0x00000c1206107981 */ /* 0x000ee2000c1e1900 */
[----:B------:R-:W-:-:S04]  /*04a0*/  IADD3 R5, PT, PT, R5, 0x10, RZ ;  /* 0x0000001005057810 */ /* 0x000fc80007ffe0ff */
[----:B------:R-:W-:Y:S01]  /*04b0*/  ISETP.GE.AND P1, PT, R5, R4, PT ;  /* 0x000000040500720c */ /* 0x000fe20003f26270 */
[C---:B----4-:R-:W-:Y:S01]  /*04c0*/  FMUL R11, R3.reuse, R8 ;  /* 0x00000008030b7220 */ /* 0x050fe20000400000 */
[----:B-----5:R-:W-:-:S04]  /*04d0*/  FMUL R15, R3, R10 ;  /* 0x0000000a030f7220 */ /* 0x020fc80000400000 */
[----:B------:R0:W-:Y:S01]  /*04e0*/  STG.E desc[UR18][R6.64], R11 ;  /* 0x0000000b06007986 */ /* 0x0001e2000c101912 */
[----:B--2---:R-:W-:-:S03]  /*04f0*/  FMUL R23, R3, R14 ;  /* 0x0000000e03177220 */ /* 0x004fc60000400000 */
[----:B------:R0:W-:Y:S01]  /*0500*/  STG.E desc[UR18][R6.64+0x4], R15 ;  /* 0x0000040f06007986 */ /* 0x0001e2000c101912 */
[----:B---3--:R-:W-:-:S03]  /*0510*/  FMUL R9, R3, R16 ;  /* 0x0000001003097220 */ /* 0x008fc60000400000 */
[----:B------:R0:W-:Y:S04]  /*0520*/  STG.E desc[UR18][R6.64+0x8], R23 ;  /* 0x0000081706007986 */ /* 0x0001e8000c101912 */
[----:B------:R0:W-:Y:S01]  /*0530*/  STG.E desc[UR18][R6.64+0xc], R9 ;  /* 0x00000c0906007986 */ /* 0x0001e2000c101912 */
[----:B------:R-:W-:Y:S05]  /*0540*/  @!P1 BRA `(.L_x_4) ;  /* 0xfffffffc00149947 */ /* 0x000fea000383ffff */
.L_x_3:
[----:B------:R-:W-:-:S04]  /*0550*/  IADD3 R4, PT, PT, R0, -R5, RZ ;  /* 0x8000000500047210 */ /* 0x000fc80007ffe0ff */
[----:B------:R-:W-:-:S13]  /*0560*/  ISETP.GT.AND P1, PT, R4, 0x4, PT ;  /* 0x000000040400780c */ /* 0x000fda0003f24270 */
[----:B------:R-:W-:Y:S05]  /*0570*/  @!P1 BRA `(.L_x_5) ;  /* 0x0000000000789947 */ /* 0x000fea0003800000 */
[----:B0-----:R-:W0:Y:S02]  /*0580*/  LDC.64 R8, c[0x0][0x3a0] ;  /* 0x0000e800ff087b82 */ /* 0x001e240000000a00 */
[----:B0-----:R-:W-:-:S05]  /*0590*/  IMAD.WIDE.U32 R6, R5, 0x4, R8 ;  /* 0x0000000405067825 */ /* 0x001fca00078e0008 */
[----:B------:R-:W2:Y:S04]  /*05a0*/  LDG.E R4, desc[UR18][R6.64] ;  /* 0x0000001206047981 */ /* 0x000ea8000c1e1900 */
[----:B------:R-:W3:Y:S04]  /*05b0*/  LDG.E R10, desc[UR18][R6.64+0x4] ;  /* 0x00000412060a7981 */ /* 0x000ee8000c1e1900 */
[----:B------:R-:W4:Y:S04]  /*05c0*/  LDG.E R12, desc[UR18][R6.64+0x8] ;  /* 0x00000812060c7981 */ /* 0x000f28000c1e1900 */
[----:B------:R-:W5:Y:S01]  /*05d0*/  LDG.E R14, desc[UR18][R6.64+0xc] ;  /* 0x00000c12060e7981 */ /* 0x000f62000c1e1900 */
[----:B------:R-:W-:-:S05]  /*05e0*/  IADD3 R19, PT, PT, R5, 0x4, RZ ;  /* 0x0000000405137810 */ /* 0x000fca0007ffe0ff */
[----:B------:R-:W-:-:S04]  /*05f0*/  IMAD.WIDE.U32 R8, R19, 0x4, R8 ;  /* 0x0000000413087825 */ /* 0x000fc800078e0008 */
[C---:B--2---:R-:W-:Y:S01]  /*0600*/  FMUL R11, R3.reuse, R4 ;  /* 0x00000004030b7220 */ /* 0x044fe20000400000 */
[----:B---3--:R-:W-:-:S04]  /*0610*/  FMUL R13, R3, R10 ;  /* 0x0000000a030d7220 */ /* 0x008fc80000400000 */
[----:B------:R0:W-:Y:S01]  /*0620*/  STG.E desc[UR18][R6.64], R11 ;  /* 0x0000000b06007986 */ /* 0x0001e2000c101912 */
[----:B----4-:R-:W-:-:S03]  /*0630*/  FMUL R15, R3, R12 ;  /* 0x0000000c030f7220 */ /* 0x010fc60000400000 */
[----:B------:R1:W-:Y:S01]  /*0640*/  STG.E desc[UR18][R6.64+0x4], R13 ;  /* 0x0000040d06007986 */ /* 0x0003e2000c101912 */
[----:B-----5:R-:W-:-:S03]  /*0650*/  FMUL R17, R3, R14 ;  /* 0x0000000e03117220 */ /* 0x020fc60000400000 */
[----:B------:R1:W-:Y:S04]  /*0660*/  STG.E desc[UR18][R6.64+0x8], R15 ;  /* 0x0000080f06007986 */ /* 0x0003e8000c101912 */
[----:B------:R1:W-:Y:S04]  /*0670*/  STG.E desc[UR18][R6.64+0xc], R17 ;  /* 0x00000c1106007986 */ /* 0x0003e8000c101912 */
[----:B------:R-:W2:Y:S04]  /*0680*/  LDG.E R4, desc[UR18][R8.64] ;  /* 0x0000001208047981 */ /* 0x000ea8000c1e1900 */
[----:B------:R-:W3:Y:S04]  /*0690*/  LDG.E R10, desc[UR18][R8.64+0x4] ;  /* 0x00000412080a7981 */ /* 0x000ee8000c1e1900 */
[----:B------:R-:W4:Y:S04]  /*06a0*/  LDG.E R12, desc[UR18][R8.64+0x8] ;  /* 0x00000812080c7981 */ /* 0x000f28000c1e1900 */
[----:B------:R-:W0:Y:S01]  /*06b0*/  LDG.E R14, desc[UR18][R8.64+0xc] ;  /* 0x00000c12080e7981 */ /* 0x000e22000c1e1900 */
[----:B------:R-:W-:-:S02]  /*06c0*/  PLOP3.LUT P0, PT, PT, PT, PT, 0x8, 0x80 ;  /* 0x000000000080781c */ /* 0x000fc40003f0e170 */
[----:B------:R-:W-:Y:S01]  /*06d0*/  IADD3 R5, PT, PT, R5, 0x8, RZ ;  /* 0x0000000805057810 */ /* 0x000fe20007ffe0ff */
[C---:B--2---:R-:W-:Y:S01]  /*06e0*/  FMUL R19, R3.reuse, R4 ;  /* 0x0000000403137220 */ /* 0x044fe20000400000 */
[----:B---3--:R-:W-:-:S04]  /*06f0*/  FMUL R21, R3, R10 ;  /* 0x0000000a03157220 */ /* 0x008fc80000400000 */
[----:B------:R1:W-:Y:S01]  /*0700*/  STG.E desc[UR18][R8.64], R19 ;  /* 0x0000001308007986 */ /* 0x0003e2000c101912 */
[----:B----4-:R-:W-:-:S03]  /*0710*/  FMUL R23, R3, R12 ;  /* 0x0000000c03177220 */ /* 0x010fc60000400000 */
[----:B------:R1:W-:Y:S01]  /*0720*/  STG.E desc[UR18][R8.64+0x4], R21 ;  /* 0x0000041508007986 */ /* 0x0003e2000c101912 */
[----:B0-----:R-:W-:-:S03]  /*0730*/  FMUL R11, R3, R14 ;  /* 0x0000000e030b7220 */ /* 0x001fc60000400000 */
[----:B------:R1:W-:Y:S04]  /*0740*/  STG.E desc[UR18][R8.64+0x8], R23 ;  /* 0x0000081708007986 */ /* 0x0003e8000c101912 */
[----:B------:R1:W-:Y:S02]  /*0750*/  STG.E desc[UR18][R8.64+0xc], R11 ;  /* 0x00000c0b08007986 */ /* 0x0003e4000c101912 */
.L_x_5:
[----:B------:R-:W-:-:S13]  /*0760*/  ISETP.EQ.AND P1, PT, R5, R0, PT ;  /* 0x000000000500720c */ /* 0x000fda0003f22270 */
[----:B------:R-:W-:Y:S05]  /*0770*/  @!P0 BRA P1, `(.L_x_1) ;  /* 0x0000000000448947 */ /* 0x000fea0000800000 */
.L_x_2:
[----:B012---:R-:W0:Y:S02]  /*0780*/  LDC.64 R6, c[0x0][0x3a0] ;  /* 0x0000e800ff067b82 */ /* 0x007e240000000a00 */
[----:B0-----:R-:W-:-:S05]  /*0790*/  IMAD.WIDE.U32 R6, R5, 0x4, R6 ;  /* 0x0000000405067825 */ /* 0x001fca00078e0006 */
[----:B------:R-:W2:Y:S04]  /*07a0*/  LDG.E R4, desc[UR18][R6.64] ;  /* 0x0000001206047981 */ /* 0x000ea8000c1e1900 */
[----:B------:R-:W3:Y:S04]  /*07b0*/  LDG.E R8, desc[UR18][R6.64+0x4] ;  /* 0x0000041206087981 */ /* 0x000ee8000c1e1900 */
[----:B------:R-:W4:Y:S04]  /*07c0*/  LDG.E R10, desc[UR18][R6.64+0x8] ;  /* 0x00000812060a7981 */ /* 0x000f28000c1e1900 */
[----:B------:R-:W5:Y:S01]  /*07d0*/  LDG.E R12, desc[UR18][R6.64+0xc] ;  /* 0x00000c12060c7981 */ /* 0x000f62000c1e1900 */
[----:B------:R-:W-:-:S04]  /*07e0*/  IADD3 R5, PT, PT, R5, 0x4, RZ ;  /* 0x0000000405057810 */ /* 0x000fc80007ffe0ff */
[----:B------:R-:W-:Y:S01]  /*07f0*/  ISETP.NE.AND P0, PT, R5, R0, PT ;  /* 0x000000000500720c */ /* 0x000fe20003f05270 */
[C---:B--2---:R-:W-:Y:S01]  /*0800*/  FMUL R9, R3.reuse, R4 ;  /* 0x0000000403097220 */ /* 0x044fe20000400000 */
[----:B---3--:R-:W-:-:S04]  /*0810*/  FMUL R11, R3, R8 ;  /* 0x00000008030b7220 */ /* 0x008fc80000400000 */
[----:B------:R2:W-:Y:S01]  /*0820*/  STG.E desc[UR18][R6.64], R9 ;  /* 0x0000000906007986 */ /* 0x0005e2000c101912 */
[----:B----4-:R-:W-:-:S03]  /*0830*/  FMUL R13, R3, R10 ;  /* 0x0000000a030d7220 */ /* 0x010fc60000400000 */
[----:B------:R2:W-:Y:S01]  /*0840*/  STG.E desc[UR18][R6.64+0x4], R11 ;  /* 0x0000040b06007986 */ /* 0x0005e2000c101912 */
[----:B-----5:R-:W-:-:S03]  /*0850*/  FMUL R15, R3, R12 ;  /* 0x0000000c030f7220 */ /* 0x020fc60000400000 */
[----:B------:R2:W-:Y:S04]  /*0860*/  STG.E desc[UR18][R6.64+0x8], R13 ;  /* 0x0000080d06007986 */ /* 0x0005e8000c101912 */
[----:B------:R2:W-:Y:S01]  /*0870*/  STG.E desc[UR18][R6.64+0xc], R15 ;  /* 0x00000c0f06007986 */ /* 0x0005e2000c101912 */
[----:B------:R-:W-:Y:S05]  /*0880*/  @P0 BRA `(.L_x_2) ;  /* 0xfffffffc00bc0947 */ /* 0x000fea000383ffff */
.L_x_1:
[----:B------:R-:W-:-:S09]  /*0890*/  UISETP.NE.AND UP0, UPT, UR6, URZ, UPT ;  /* 0x000000ff0600728c */ /* 0x000fd2000bf05270 */
[----:B------:R-:W-:Y:S05]  /*08a0*/  BRA.U !UP0, `(.L_x_0) ;  /* 0x0000000108287547 */ /* 0x000fea000b800000 */
[----:B012---:R-:W0:Y:S01]  /*08b0*/  LDC.64 R6, c[0x0][0x3a0] ;  /* 0x0000e800ff067b82 */ /* 0x007e220000000a00 */
[----:B------:R-:W-:-:S05]  /*08c0*/  UMOV UR4, URZ ;  /* 0x000000ff00047c82 */ /* 0x000fca0008000000 */
.L_x_6:
[----:B0--3--:R-:W-:-:S05]  /*08d0*/  IMAD.WIDE.U32 R4, R0, 0x4, R6 ;  /* 0x0000000400047825 */ /* 0x009fca00078e0006 */
[----:B------:R-:W2:Y:S01]  /*08e0*/  LDG.E R8, desc[UR18][R4.64] ;  /* 0x0000001204087981 */ /* 0x000ea2000c1e1900 */
[----:B------:R-:W-:Y:S01]  /*08f0*/  UIADD3 UR4, UPT, UPT, UR4, 0x1, URZ ;  /* 0x0000000104047890 */ /* 0x000fe2000fffe0ff */
[----:B------:R-:W-:-:S03]  /*0900*/  IADD3 R0, PT, PT, R0, 0x1, RZ ;  /* 0x0000000100007810 */ /* 0x000fc60007ffe0ff */
[----:B------:R-:W-:Y:S01]  /*0910*/  UISETP.NE.AND UP0, UPT, UR4, UR6, UPT ;  /* 0x000000060400728c */ /* 0x000fe2000bf05270 */
[----:B--2---:R-:W-:-:S05]  /*0920*/  FMUL R9, R3, R8 ;  /* 0x0000000803097220 */ /* 0x004fca0000400000 */
[----:B------:R3:W-:Y:S03]  /*0930*/  STG.E desc[UR18][R4.64], R9 ;  /* 0x0000000904007986 */ /* 0x0007e6000c101912 */
[----:B------:R-:W-:Y:S05]  /*0940*/  BRA.U UP0, `(.L_x_6) ;  /* 0xfffffffd00e07547 */ /* 0x000fea000b83ffff */
.L_x_0:
[----:B------:R-:W4:Y:S02]  /*0950*/  LDC R0, c[0x0][0x384] ;  /* 0x0000e100ff007b82 */ /* 0x000f240000000800 */
[----:B----4-:R-:W-:-:S13]  /*0960*/  ISETP.GE.AND P0, PT, R0, 0x1, PT ;  /* 0x000000010000780c */ /* 0x010fda0003f06270 */
[----:B------:R-:W-:Y:S05]  /*0970*/  @!P0 EXIT ;  /* 0x000000000000894d */ /* 0x000fea0003800000 */
[----:B------:R-:W-:Y:S02]  /*0980*/  UISETP.GE.AND UP0, UPT, UR11, 0x2, UPT ;  /* 0x000000020b00788c */ /* 0x000fe4000bf06270 */
[----:B------:R-:W-:-:S07]  /*0990*/  UIADD3 UR12, UPT, UPT, UR11, -0x1, URZ ;  /* 0xffffffff0b0c7890 */ /* 0x000fce000fffe0ff */
[----:B------:R-:W-:Y:S05]  /*09a0*/  BRA.U !UP0, `(.L_x_7) ;  /* 0x0000002108bc7547 */ /* 0x000fea000b800000 */
[----:B------:R-:W-:Y:S02]  /*09b0*/  UIADD3 UR4, UPT, UPT, UR11, 0x7, URZ ;  /* 0x000000070b047890 */ /* 0x000fe4000fffe0ff */
[----:B------:R-:W-:Y:S02]  /*09c0*/  UIADD3 UR6, UPT, UPT, UR11, 0x3, URZ ;  /* 0x000000030b067890 */ /* 0x000fe4000fffe0ff */
[----:B------:R-:W-:Y:S02]  /*09d0*/  ULOP3.LUT UR5, UR4, 0x7, URZ, 0xc0, !UPT ;  /* 0x0000000704057892 */ /* 0x000fe4000f8ec0ff */
[----:B------:R-:W-:Y:S02]  /*09e0*/  ULOP3.LUT UR7, UR6, 0x3, URZ, 0xc0, !UPT ;  /* 0x0000000306077892 */ /* 0x000fe4000f8ec0ff */
[----:B------:R-:W-:Y:S02]  /*09f0*/  UIADD3 UR13, UPT, UPT, UR11, -0x2, URZ ;  /* 0xfffffffe0b0d7890 */ /* 0x000fe4000fffe0ff */
[----:B------:R-:W-:-:S02]  /*0a00*/  ULOP3.LUT UR14, UR11, 0xf, URZ, 0xc0, !UPT ;  /* 0x0000000f0b0e7892 */ /* 0x000fc4000f8ec0ff */
[----:B------:R-:W-:Y:S02]  /*0a10*/  ULOP3.LUT UR15, UR11, 0x7, URZ, 0xc0, !UPT ;  /* 0x000000070b0f7892 */ /* 0x000fe4000f8ec0ff */
[----:B------:R-:W-:Y:S02]  /*0a20*/  ULOP3.LUT UR16, UR11, 0x7ffffff0, URZ, 0xc0, !UPT ;  /* 0x7ffffff00b107892 */ /* 0x000fe4000f8ec0ff */
[----:B------:R-:W-:Y:S02]  /*0a30*/  ULOP3.LUT UR9, UR4, 0x3, URZ, 0xc0, !UPT ;  /* 0x0000000304097892 */ /* 0x000fe4000f8ec0ff */
[----:B------:R-:W-:Y:S02]  /*0a40*/  ULOP3.LUT UR10, UR6, 0x1, URZ, 0xc0, !UPT ;  /* 0x00000001060a7892 */ /* 0x000fe4000f8ec0ff */
[----:B------:R-:W-:Y:S02]  /*0a50*/  ULOP3.LUT UR8, UR12, 0xfffffff8, URZ, 0xc0, !UPT ;  /* 0xfffffff80c087892 */ /* 0x000fe4000f8ec0ff */
[----:B------:R-:W-:-:S02]  /*0a60*/  ULOP3.LUT UR11, UR11, 0x3, URZ, 0xc0, !UPT ;  /* 0x000000030b0b7892 */ /* 0x000fc4000f8ec0ff */
[----:B------:R-:W-:Y:S02]  /*0a70*/  UIADD3 UR6, UPT, UPT, UR5, -0x1, URZ ;  /* 0xffffffff05067890 */ /* 0x000fe4000fffe0ff */
[----:B------:R-:W-:Y:S01]  /*0a80*/  UIADD3 UR7, UPT, UPT, UR7, -0x1, URZ ;  /* 0xffffffff07077890 */ /* 0x000fe2000fffe0ff */
[----:B------:R-:W-:-:S11]  /*0a90*/  UMOV UR4, URZ ;  /* 0x000000ff00047c82 */ /* 0x000fd60008000000 */
.L_x_24:
[----:B------:R-:W4:Y:S01]  /*0aa0*/  LDC R0, c[0x0][0x388] ;  /* 0x0000e200ff007b82 */ /* 0x000f220000000800 */
[----:B------:R-:W-:Y:S01]  /*0ab0*/  UISETP.GE.U32.AND UP0, UPT, UR13, 0x7, UPT ;  /* 0x000000070d00788c */ /* 0x000fe2000bf06070 */
[----:B-1----:R-:W-:Y:S01]  /*0ac0*/  HFMA2 R8, -RZ, RZ, 0, 0 ;  /* 0x00000000ff087431 */ /* 0x002fe200000001ff */
[----:B------:R-:W-:Y:S01]  /*0ad0*/  UMOV UR5, URZ ;  /* 0x000000ff00057c82 */ /* 0x000fe20008000000 */
[----:B----4-:R-:W-:-:S06]  /*0ae0*/  IMAD R3, R0, UR4, RZ ;  /* 0x0000000400037c24 */ /* 0x010fcc000f8e02ff */
[----:B0-----:R-:W-:Y:S05]  /*0af0*/  BRA.U !UP0, `(.L_x_8) ;  /* 0x0000000108cc7547 */ /* 0x001fea000b800000 */
[----:B---3--:R-:W1:Y:S01]  /*0b00*/  LDC.64 R4, c[0x0][0x3a8] ;  /* 0x0000ea00ff047b82 */ /* 0x008e620000000a00 */
[----:B------:R-:W-:Y:S01]  /*0b10*/  ULOP3.LUT UR8, UR12, 0xfffffff8, URZ, 0xc0, !UPT ;  /* 0xfffffff80c087892 */ /* 0x000fe2000f8ec0ff */
[----:B------:R-:W-:-:S03]  /*0b20*/  MOV R8, RZ ;  /* 0x000000ff00087202 */ /* 0x000fc60000000f00 */
[----:B------:R-:W-:Y:S01]  /*0b30*/  UIADD3 UR5, UPT, UPT, -UR8, URZ, URZ ;  /* 0x000000ff08057290 */ /* 0x000fe2000fffe1ff */
[----:B-1----:R-:W-:-:S03]  /*0b40*/  IMAD.WIDE.U32 R4, R3, 0x4, R4 ;  /* 0x0000000403047825 */ /* 0x002fc600078e0004 */
[----:B------:R-:W-:-:S04]  /*0b50*/  IADD3 R4, P0, PT, R4, 0x10, RZ ;  /* 0x0000001004047810 */ /* 0x000fc80007f1e0ff */
[----:B------:R-:W-:-:S09]  /*0b60*/  IADD3.X R5, PT, PT, RZ, R5, RZ, P0, !PT ;  /* 0x00000005ff057210 */ /* 0x000fd200007fe4ff */
.L_x_9:
[----:B0-2---:R-:W2:Y:S01]  /*0b70*/  LDG.E R11, desc[UR18][R4.64+-0x10] ;  /* 0xfffff012040b7981 */ /* 0x005ea2000c1e1900 */
[----:B------:R-:W0:Y:S03]  /*0b80*/  LDC.64 R6, c[0x0][0x398] ;  /* 0x0000e600ff067b82 */ /* 0x000e260000000a00 */
[----:B------:R-:W2:Y:S04]  /*0b90*/  LDG.E R13, desc[UR18][R4.64+-0xc] ;  /* 0xfffff412040d7981 */ /* 0x000ea8000c1e1900 */
[----:B------:R-:W3:Y:S04]  /*0ba0*/  LDG.E R15, desc[UR18][R4.64+-0x8] ;  /* 0xfffff812040f7981 */ /* 0x000ee8000c1e1900 */
[----:B------:R-:W4:Y:S04]  /*0bb0*/  LDG.E R23, desc[UR18][R4.64+-0x4] ;  /* 0xfffffc1204177981 */ /* 0x000f28000c1e1900 */
[----:B------:R-:W5:Y:S04]  /*0bc0*/  LDG.E R25, desc[UR18][R4.64] ;  /* 0x0000001204197981 */ /* 0x000f68000c1e1900 */
[----:B------:R-:W5:Y:S04]  /*0bd0*/  LDG.E R10, desc[UR18][R4.64+0x4] ;  /* 0x00000412040a7981 */ /* 0x000f68000c1e1900 */
[----:B------:R-:W5:Y:S04]  /*0be0*/  LDG.E R17, desc[UR18][R4.64+0x8] ;  /* 0x0000081204117981 */ /* 0x000f68000c1e1900 */
[----:B------:R-:W5:Y:S04]  /*0bf0*/  LDG.E R16, desc[UR18][R4.64+0xc] ;  /* 0x00000c1204107981 */ /* 0x000f68000c1e1900 */
[----:B------:R-:W5:Y:S01]  /*0c00*/  LDG.E R9, desc[UR18][R4.64+0x10] ;  /* 0x0000101204097981 */ /* 0x000f62000c1e1900 */
[----:B--2---:R-:W-:-:S02]  /*0c10*/  IMAD R11, R11, R0, R13 ;  /* 0x000000000b0b7224 */ /* 0x004fc400078e020d */
[----:B---3--:R-:W-:Y:S02]  /*0c20*/  IMAD R21, R13, R0, R15 ;  /* 0x000000000d157224 */ /* 0x008fe400078e020f */
[----:B0-----:R-:W-:-:S04]  /*0c30*/  IMAD.WIDE R18, R11, 0x4, R6 ;  /* 0x000000040b127825 */ /* 0x001fc800078e0206 */
[-C--:B----4-:R-:W-:Y:S02]  /*0c40*/  IMAD R15, R15, R0.reuse, R23 ;  /* 0x000000000f0f7224 */ /* 0x090fe400078e0217 */
[----:B-----5:R-:W-:Y:S01]  /*0c50*/  IMAD R11, R23, R0, R25 ;  /* 0x00000000170b7224 */ /* 0x020fe200078e0219 */
[----:B------:R-:W2:Y:S01]  /*0c60*/  LDG.E R19, desc[UR18][R18.64] ;  /* 0x0000001212137981 */ /* 0x000ea2000c1e1900 */
[----:B------:R-:W-:-:S04]  /*0c70*/  IMAD.WIDE R20, R21, 0x4, R6 ;  /* 0x0000000415147825 */ /* 0x000fc800078e0206 */
[----:B------:R-:W-:Y:S02]  /*0c80*/  IMAD.WIDE R22, R15, 0x4, R6 ;  /* 0x000000040f167825 */ /* 0x000fe400078e0206 */
[----:B------:R-:W2:Y:S02]  /*0c90*/  LDG.E R20, desc[UR18][R20.64] ;  /* 0x0000001214147981 */ /* 0x000ea4000c1e1900 */
[-C--:B------:R-:W-:Y:S02]  /*0ca0*/  IMAD R13, R25, R0.reuse, R10 ;  /* 0x00000000190d7224 */ /* 0x080fe400078e020a */
[----:B------:R-:W-:Y:S01]  /*0cb0*/  IMAD R15, R10, R0, R17 ;  /* 0x000000000a0f7224 */ /* 0x000fe200078e0211 */
[----:B------:R-:W3:Y:S01]  /*0cc0*/  LDG.E R22, desc[UR18][R22.64] ;  /* 0x0000001216167981 */ /* 0x000ee2000c1e1900 */
[----:B------:R-:W-:-:S04]  /*0cd0*/  IMAD.WIDE R10, R11, 0x4, R6 ;  /* 0x000000040b0a7825 */ /* 0x000fc800078e0206 */
[-C--:B------:R-:W-:Y:S02]  /*0ce0*/  IMAD R17, R17, R0.reuse, R16 ;  /* 0x0000000011117224 */ /* 0x080fe400078e0210 */
[--C-:B------:R-:W-:Y:S01]  /*0cf0*/  IMAD.WIDE R12, R13, 0x4, R6.reuse ;  /* 0x000000040d0c7825 */ /* 0x100fe200078e0206 */
[----:B------:R-:W3:Y:S03]  /*0d00*/  LDG.E R11, desc[UR18][R10.64] ;  /* 0x000000120a0b7981 */ /* 0x000ee6000c1e1900 */
[----:B------:R-:W-:Y:S02]  /*0d10*/  IMAD.WIDE R14, R15, 0x4, R6 ;  /* 0x000000040f0e7825 */ /* 0x000fe400078e0206 */
[----:B------:R-:W4:Y:S02]  /*0d20*/  LDG.E R12, desc[UR18][R12.64] ;  /* 0x000000120c0c7981 */ /* 0x000f24000c1e1900 */
[----:B------:R-:W-:-:S02]  /*0d30*/  IMAD R9, R16, R0, R9 ;  /* 0x0000000010097224 */ /* 0x000fc400078e0209 */
[--C-:B------:R-:W-:Y:S01]  /*0d40*/  IMAD.WIDE R16, R17, 0x4, R6.reuse ;  /* 0x0000000411107825 */ /* 0x100fe200078e0206 */
[----:B------:R-:W4:Y:S03]  /*0d50*/  LDG.E R14, desc[UR18][R14.64] ;  /* 0x000000120e0e7981 */ /* 0x000f26000c1e1900 */
[----:B------:R-:W-:Y:S02]  /*0d60*/  IMAD.WIDE R6, R9, 0x4, R6 ;  /* 0x0000000409067825 */ /* 0x000fe400078e0206 */
[----:B------:R-:W5:Y:S04]  /*0d70*/  LDG.E R16, desc[UR18][R16.64] ;  /* 0x0000001210107981 */ /* 0x000f68000c1e1900 */
[----:B------:R-:W5:Y:S01]  /*0d80*/  LDG.E R6, desc[UR18][R6.64] ;  /* 0x0000001206067981 */ /* 0x000f62000c1e1900 */
[----:B------:R-:W-:-:S04]  /*0d90*/  UIADD3 UR5, UPT, UPT, UR5, 0x8, URZ ;  /* 0x0000000805057890 */ /* 0x000fc8000fffe0ff */
[----:B------:R-:W-:Y:S01]  /*0da0*/  UISETP.NE.AND UP1, UPT, UR5, URZ, UPT ;  /* 0x000000ff0500728c */ /* 0x000fe2000bf25270 */
[----:B------:R-:W-:-:S04]  /*0db0*/  IADD3 R4, P0, PT, R4, 0x20, RZ ;  /* 0x0000002004047810 */ /* 0x000fc80007f1e0ff */
[----:B------:R-:W-:Y:S02]  /*0dc0*/  IADD3.X R5, PT, PT, RZ, R5, RZ, P0, !PT ;  /* 0x00000005ff057210 */ /* 0x000fe400007fe4ff */
[----:B--2---:R-:W-:-:S04]  /*0dd0*/  IADD3 R19, PT, PT, R20, R19, R8 ;  /* 0x0000001314137210 */ /* 0x004fc80007ffe008 */
[----:B---3--:R-:W-:-:S04]  /*0de0*/  IADD3 R19, PT, PT, R11, R22, R19 ;  /* 0x000000160b137210 */ /* 0x008fc80007ffe013 */
[----:B----4-:R-:W-:-:S04]  /*0df0*/  IADD3 R19, PT, PT, R14, R12, R19 ;  /* 0x0000000c0e137210 */ /* 0x010fc80007ffe013 */
[----:B-----5:R-:W-:Y:S01]  /*0e00*/  IADD3 R8, PT, PT, R6, R16, R19 ;  /* 0x0000001006087210 */ /* 0x020fe20007ffe013 */
[----:B------:R-:W-:Y:S06]  /*0e10*/  BRA.U UP1, `(.L_x_9) ;  /* 0xfffffffd01547547 */ /* 0x000fec000b83ffff */
[----:B------:R-:W-:-:S05]  /*0e20*/  UMOV UR5, UR8 ;  /* 0x0000000800057c82 */ /* 0x000fca0008000000 */
.L_x_8:
[----:B------:R-:W-:-:S09]  /*0e30*/  ULOP3.LUT UP1, URZ, UR12, 0x7, URZ, 0xc0, !UPT ;  /* 0x000000070cff7892 */ /* 0x000fd2000f82c0ff */
[----:B------:R-:W-:Y:S05]  /*0e40*/  BRA.U !UP1, `(.L_x_10) ;  /* 0x0000000509147547 */ /* 0x000fea000b800000 */
[----:B------:R-:W-:Y:S02]  /*0e50*/  UISETP.GE.U32.AND UP1, UPT, UR6, 0x3, UPT ;  /* 0x000000030600788c */ /* 0x000fe4000bf26070 */
[----:B------:R-:W-:-:S07]  /*0e60*/  UISETP.NE.AND UP2, UPT, UR9, URZ, UPT ;  /* 0x000000ff0900728c */ /* 0x000fce000bf45270 */
[----:B------:R-:W-:Y:S05]  /*0e70*/  BRA.U !UP1, `(.L_x_11) ;  /* 0x0000000109787547 */ /* 0x000fea000b800000 */
[----:B--2---:R-:W1:Y:S01]  /*0e80*/  LDC.64 R12, c[0x0][0x3a8] ;  /* 0x0000ea00ff0c7b82 */ /* 0x004e620000000a00 */
[C---:B---3--:R-:W-:Y:S02]  /*0e90*/  IADD3 R4, P0, PT, R3.reuse, UR5, RZ ;  /* 0x0000000503047c10 */ /* 0x048fe4000ff1e0ff */
[----:B------:R-:W-:Y:S02]  /*0ea0*/  IADD3 R5, PT, PT, R3, UR5, RZ ;  /* 0x0000000503057c10 */ /* 0x000fe4000fffe0ff */
[----:B0-----:R-:W-:-:S03]  /*0eb0*/  IADD3.X R7, PT, PT, RZ, RZ, RZ, P0, !PT ;  /* 0x000000ffff077210 */ /* 0x001fc600007fe4ff */
[----:B------:R-:W0:Y:S01]  /*0ec0*/  LDC.64 R10, c[0x0][0x3a8] ;  /* 0x0000ea00ff0a7b82 */ /* 0x000e220000000a00 */
[----:B-1----:R-:W-:-:S04]  /*0ed0*/  LEA R6, P0, R4, R12, 0x2 ;  /* 0x0000000c04067211 */ /* 0x002fc800078010ff */
[----:B------:R-:W-:Y:S01]  /*0ee0*/  LEA.HI.X R7, R4, R13, R7, 0x2, P0 ;  /* 0x0000000d04077211 */ /* 0x000fe200000f1407 */
[----:B0-----:R-:W-:-:S04]  /*0ef0*/  IMAD.WIDE.U32 R10, R5, 0x4, R10 ;  /* 0x00000004050a7825 */ /* 0x001fc800078e000a */
[----:B------:R-:W2:Y:S01]  /*0f00*/  LDG.E R13, desc[UR18][R6.64+0x4] ;  /* 0x00000412060d7981 */ /* 0x000ea2000c1e1900 */
[----:B------:R-:W0:Y:S03]  /*0f10*/  LDC.64 R4, c[0x0][0x398] ;  /* 0x0000e600ff047b82 */ /* 0x000e260000000a00 */
[----:B------:R-:W3:Y:S04]  /*0f20*/  LDG.E R9, desc[UR18][R10.64] ;  /* 0x000000120a097981 */ /* 0x000ee8000c1e1900 */
[----:B------:R-:W3:Y:S04]  /*0f30*/  LDG.E R12, desc[UR18][R10.64+0x4] ;  /* 0x000004120a0c7981 */ /* 0x000ee8000c1e1900 */
[----:B------:R-:W2:Y:S04]  /*0f40*/  LDG.E R15, desc[UR18][R6.64+0x8] ;  /* 0x00000812060f7981 */ /* 0x000ea8000c1e1900 */
[----:B------:R-:W4:Y:S04]  /*0f50*/  LDG.E R19, desc[UR18][R6.64+0xc] ;  /* 0x00000c1206137981 */ /* 0x000f28000c1e1900 */
[----:B------:R-:W5:Y:S01]  /*0f60*/  LDG.E R14, desc[UR18][R6.64+0x10] ;  /* 0x00001012060e7981 */ /* 0x000f62000c1e1900 */
[----:B---3--:R-:W-:-:S02]  /*0f70*/  IMAD R9, R9, R0, R12 ;  /* 0x0000000009097224 */ /* 0x008fc400078e020c */
[----:B--2---:R-:W-:Y:S02]  /*0f80*/  IMAD R17, R13, R0, R15 ;  /* 0x000000000d117224 */ /* 0x004fe400078e020f */
[----:B0-----:R-:W-:-:S04]  /*0f90*/  IMAD.WIDE R12, R9, 0x4, R4 ;  /* 0x00000004090c7825 */ /* 0x001fc800078e0204 */
[-C--:B----4-:R-:W-:Y:S02]  /*0fa0*/  IMAD R15, R15, R0.reuse, R19 ;  /* 0x000000000f0f7224 */ /* 0x090fe400078e0213 */
[----:B-----5:R-:W-:Y:S01]  /*0fb0*/  IMAD R19, R19, R0, R14 ;  /* 0x0000000013137224 */ /* 0x020fe200078e020e */
[----:B------:R-:W2:Y:S01]  /*0fc0*/  LDG.E R13, desc[UR18][R12.64] ;  /* 0x000000120c0d7981 */ /* 0x000ea2000c1e1900 */
[----:B------:R-:W-:-:S04]  /*0fd0*/  IMAD.WIDE R10, R17, 0x4, R4 ;  /* 0x00000004110a7825 */ /* 0x000fc800078e0204 */
[--C-:B------:R-:W-:Y:S02]  /*0fe0*/  IMAD.WIDE R14, R15, 0x4, R4.reuse ;  /* 0x000000040f0e7825 */ /* 0x100fe400078e0204 */
[----:B------:R-:W2:Y:S02]  /*0ff0*/  LDG.E R10, desc[UR18][R10.64] ;  /* 0x000000120a0a7981 */ /* 0x000ea4000c1e1900 */
[----:B------:R-:W-:Y:S02]  /*1000*/  IMAD.WIDE R4, R19, 0x4, R4 ;  /* 0x0000000413047825 */ /* 0x000fe400078e0204 */
[----:B------:R-:W3:Y:S04]  /*1010*/  LDG.E R15, desc[UR18][R14.64] ;  /* 0x000000120e0f7981 */ /* 0x000ee8000c1e1900 */
[----:B------:R-:W3:Y:S01]  /*1020*/  LDG.E R4, desc[UR18][R4.64] ;  /* 0x0000001204047981 */ /* 0x000ee2000c1e1900 */
[----:B------:R-:W-:Y:S01]  /*1030*/  UIADD3 UR5, UPT, UPT, UR5, 0x4, URZ ;  /* 0x0000000405057890 */ /* 0x000fe2000fffe0ff */
[----:B--2---:R-:W-:-:S04]  /*1040*/  IADD3 R8, PT, PT, R10, R13, R8 ;  /* 0x0000000d0a087210 */ /* 0x004fc80007ffe008 */
[----:B---3--:R-:W-:-:S07]  /*1050*/  IADD3 R8, PT, PT, R4, R15, R8 ;  /* 0x0000000f04087210 */ /* 0x008fce0007ffe008 */
.L_x_11:
[----:B------:R-:W-:Y:S05]  /*1060*/  BRA.U !UP2, `(.L_x_10) ;  /* 0x000000010a8c7547 */ /* 0x000fea000b800000 */
[----:B------:R-:W-:Y:S02]  /*1070*/  UISETP.NE.AND UP1, UPT, UR7, URZ, UPT ;  /* 0x000000ff0700728c */ /* 0x000fe4000bf25270 */
[----:B------:R-:W-:-:S07]  /*1080*/  UISETP.NE.AND UP2, UPT, UR10, URZ, UPT ;  /* 0x000000ff0a00728c */ /* 0x000fce000bf45270 */
[----:B------:R-:W-:Y:S05]  /*1090*/  BRA.U !UP1, `(.L_x_12) ;  /* 0x0000000109547547 */ /* 0x000fea000b800000 */
[----:B--2---:R-:W1:Y:S01]  /*10a0*/  LDC.64 R12, c[0x0][0x3a8] ;  /* 0x0000ea00ff0c7b82 */ /* 0x004e620000000a00 */
[C---:B0-----:R-:W-:Y:S02]  /*10b0*/  IADD3 R6, P0, PT, R3.reuse, UR5, RZ ;  /* 0x0000000503067c10 */ /* 0x041fe4000ff1e0ff */
[----:B------:R-:W-:Y:S02]  /*10c0*/  IADD3 R7, PT, PT, R3, UR5, RZ ;  /* 0x0000000503077c10 */ /* 0x000fe4000fffe0ff */
[----:B---3--:R-:W-:-:S03]  /*10d0*/  IADD3.X R9, PT, PT, RZ, RZ, RZ, P0, !PT ;  /* 0x000000ffff097210 */ /* 0x008fc600007fe4ff */
        /* <DEDUP_REMOVED lines=8> */
[----:B------:R-:W2:Y:S01]  /*1160*/  LDG.E R14, desc[UR18][R12.64+0x8] ;  /* 0x000008120c0e7981 */ /* 0x000ea2000c1e1900 */
[----:B---3--:R-:W-:-:S02]  /*1170*/  IMAD R9, R9, R0, R10 ;  /* 0x0000000009097224 */ /* 0x008fc400078e020a */
[----:B--2---:R-:W-:Y:S02]  /*1180*/  IMAD R15, R11, R0, R14 ;  /* 0x000000000b0f7224 */ /* 0x004fe400078e020e */
[----:B0-----:R-:W-:-:S04]  /*1190*/  IMAD.WIDE R10, R9, 0x4, R6 ;  /* 0x00000004090a7825 */ /* 0x001fc800078e0206 */
[----:B------:R-:W-:Y:S02]  /*11a0*/  IMAD.WIDE R6, R15, 0x4, R6 ;  /* 0x000000040f067825 */ /* 0x000fe400078e0206 */
[----:B------:R-:W2:Y:S04]  /*11b0*/  LDG.E R11, desc[UR18][R10.64] ;  /* 0x000000120a0b7981 */ /* 0x000ea8000c1e1900 */
[----:B------:R-:W2:Y:S01]  /*11c0*/  LDG.E R6, desc[UR18][R6.64] ;  /* 0x0000001206067981 */ /* 0x000ea2000c1e1900 */
[----:B------:R-:W-:Y:S01]  /*11d0*/  UIADD3 UR5, UPT, UPT, UR5, 0x2, URZ ;  /* 0x0000000205057890 */ /* 0x000fe2000fffe0ff */
[----:B--2---:R-:W-:-:S11]  /*11e0*/  IADD3 R8, PT, PT, R6, R11, R8 ;  /* 0x0000000b06087210 */ /* 0x004fd60007ffe008 */
.L_x_12:
[----:B------:R-:W-:Y:S05]  /*11f0*/  BRA.U !UP2, `(.L_x_10) ;  /* 0x000000010a287547 */ /* 0x000fea000b800000 */
[----:B---3--:R-:W1:Y:S01]  /*1200*/  LDC.64 R4, c[0x0][0x3a8] ;  /* 0x0000ea00ff047b82 */ /* 0x008e620000000a00 */
[----:B0-2---:R-:W-:-:S05]  /*1210*/  IADD3 R7, PT, PT, R3, UR5, RZ ;  /* 0x0000000503077c10 */ /* 0x005fca000fffe0ff */
[----:B-1----:R-:W-:Y:S02]  /*1220*/  IMAD.WIDE.U32 R4, R7, 0x4, R4 ;  /* 0x0000000407047825 */ /* 0x002fe400078e0004 */
[----:B------:R-:W0:Y:S03]  /*1230*/  LDC.64 R6, c[0x0][0x398] ;  /* 0x0000e600ff067b82 */ /* 0x000e260000000a00 */
[----:B------:R-:W2:Y:S04]  /*1240*/  LDG.E R9, desc[UR18][R4.64] ;  /* 0x0000001204097981 */ /* 0x000ea8000c1e1900 */
[----:B------:R-:W2:Y:S02]  /*1250*/  LDG.E R10, desc[UR18][R4.64+0x4] ;  /* 0x00000412040a7981 */ /* 0x000ea4000c1e1900 */
[----:B--2---:R-:W-:-:S04]  /*1260*/  IMAD R9, R9, R0, R10 ;  /* 0x0000000009097224 */ /* 0x004fc800078e020a */
[----:B0-----:R-:W-:-:S06]  /*1270*/  IMAD.WIDE R6, R9, 0x4, R6 ;  /* 0x0000000409067825 */ /* 0x001fcc00078e0206 */
[----:B------:R-:W2:Y:S02]  /*1280*/  LDG.E R7, desc[UR18][R6.64] ;  /* 0x0000001206077981 */ /* 0x000ea4000c1e1900 */
[----:B--2---:R-:W-:-:S07]  /*1290*/  IADD3 R8, PT, PT, R8, R7, RZ ;  /* 0x0000000708087210 */ /* 0x004fce0007ffe0ff */
.L_x_10:
[----:B0-2---:R-:W0:Y:S01]  /*12a0*/  LDC.64 R10, c[0x0][0x3a8] ;  /* 0x0000ea00ff0a7b82 */ /* 0x005e220000000a00 */
[----:B------:R-:W-:-:S07]  /*12b0*/  IADD3 R7, PT, PT, R3, UR12, RZ ;  /* 0x0000000c03077c10 */ /* 0x000fce000fffe0ff */
[----:B------:R-:W1:Y:S01]  /*12c0*/  LDC.64 R12, c[0x0][0x398] ;  /* 0x0000e600ff0c7b82 */ /* 0x000e620000000a00 */
[----:B0-----:R-:W-:-:S04]  /*12d0*/  IMAD.WIDE R6, R7, 0x4, R10 ;  /* 0x0000000407067825 */ /* 0x001fc800078e020a */
[----:B---3--:R-:W-:Y:S01]  /*12e0*/  IMAD.WIDE.U32 R4, R3, 0x4, R10 ;  /* 0x0000000403047825 */ /* 0x008fe200078e000a */
[----:B------:R-:W2:Y:S04]  /*12f0*/  LDG.E R9, desc[UR18][R6.64] ;  /* 0x0000001206097981 */ /* 0x000ea8000c1e1900 */
[----:B------:R-:W2:Y:S02]  /*1300*/  LDG.E R14, desc[UR18][R4.64] ;  /* 0x00000012040e7981 */ /* 0x000ea4000c1e1900 */
[----:B--2---:R-:W-:-:S04]  /*1310*/  IMAD R9, R9, R0, R14 ;  /* 0x0000000009097224 */ /* 0x004fc800078e020e */
[----:B-1----:R-:W-:-:S05]  /*1320*/  IMAD.WIDE R12, R9, 0x4, R12 ;  /* 0x00000004090c7825 */ /* 0x002fca00078e020c */
[----:B------:R-:W2:Y:S01]  /*1330*/  LDG.E R9, desc[UR18][R12.64] ;  /* 0x000000120c097981 */ /* 0x000ea2000c1e1900 */
[----:B------:R-:W-:Y:S02]  /*1340*/  ISETP.GE.AND P0, PT, R0, 0x1, PT ;  /* 0x000000010000780c */ /* 0x000fe40003f06270 */
[----:B--2---:R-:W-:-:S04]  /*1350*/  IADD3 R9, PT, PT, R9, R8, RZ ;  /* 0x0000000809097210 */ /* 0x004fc80007ffe0ff */
[CC--:B------:R-:W-:Y:S02]  /*1360*/  ISETP.GE.OR P0, PT, R9.reuse, R2.reuse, !P0 ;  /* 0x000000020900720c */ /* 0x0c0fe40004706670 */
[----:B------:R-:W-:-:S11]  /*1370*/  VIMNMX R2, PT, PT, R9, R2, PT ;  /* 0x0000000209027248 */ /* 0x000fd60003fe0100 */
[----:B------:R-:W-:Y:S05]  /*1380*/  @P0 BRA `(.L_x_13) ;  /* 0x0000000400c40947 */ /* 0x000fea0003800000 */
[----:B------:R-:W-:Y:S01]  /*1390*/  UISETP.GE.U32.AND UP1, UPT, UR12, 0xf, UPT ;  /* 0x0000000f0c00788c */ /* 0x000fe2000bf26070 */
[----:B------:R-:W-:-:S08]  /*13a0*/  HFMA2 R0, -RZ, RZ, 0, 0 ;  /* 0x00000000ff007431 */ /* 0x000fd000000001ff */
[----:B------:R-:W-:Y:S05]  /*13b0*/  BRA.U !UP1, `(.L_x_14) ;  /* 0x0000000109a47547 */ /* 0x000fea000b800000 */
[----:B------:R-:W-:-:S07]  /*13c0*/  MOV R0, RZ ;  /* 0x000000ff00007202 */ /* 0x000fce0000000f00 */
.L_x_15:
[----:B------:R-:W-:Y:S01]  /*13d0*/  IADD3 R13, PT, PT, R3, R0, RZ ;  /* 0x00000000030d7210 */ /* 0x000fe20007ffe0ff */
[----:B----4-:R-:W0:Y:S04]  /*13e0*/  LDC.64 R14, c[0x0][0x390] ;  /* 0x0000e400ff0e7b82 */ /* 0x010e280000000a00 */
[----:B------:R-:W-:-:S05]  /*13f0*/  IMAD.WIDE.U32 R12, R13, 0x4, R10 ;  /* 0x000000040d0c7825 */ /* 0x000fca00078e000a */
[----:B------:R-:W2:Y:S01]  /*1400*/  LDG.E R17, desc[UR18][R12.64] ;  /* 0x000000120c117981 */ /* 0x000ea2000c1e1900 */
[----:B0-----:R-:W-:-:S05]  /*1410*/  IMAD.WIDE.U32 R14, R0, 0x4, R14 ;  /* 0x00000004000e7825 */ /* 0x001fca00078e000e */
[----:B--2---:R0:W-:Y:S04]  /*1420*/  STG.E desc[UR18][R14.64], R17 ;  /* 0x000000110e007986 */ /* 0x0041e8000c101912 */
[----:B------:R-:W2:Y:S04]  /*1430*/  LDG.E R19, desc[UR18][R12.64+0x4] ;  /* 0x000004120c137981 */ /* 0x000ea8000c1e1900 */
[----:B--2---:R1:W-:Y:S04]  /*1440*/  STG.E desc[UR18][R14.64+0x4], R19 ;  /* 0x000004130e007986 */ /* 0x0043e8000c101912 */
[----:B------:R-:W2:Y:S04]  /*1450*/  LDG.E R21, desc[UR18][R12.64+0x8] ;  /* 0x000008120c157981 */ /* 0x000ea8000c1e1900 */
[----:B--2---:R2:W-:Y:S04]  /*1460*/  STG.E desc[UR18][R14.64+0x8], R21 ;  /* 0x000008150e007986 */ /* 0x0045e8000c101912 */
[----:B------:R-:W3:Y:S04]  /*1470*/  LDG.E R23, desc[UR18][R12.64+0xc] ;  /* 0x00000c120c177981 */ /* 0x000ee8000c1e1900 */
[----:B---3--:R3:W-:Y:S04]  /*1480*/  STG.E desc[UR18][R14.64+0xc], R23 ;  /* 0x00000c170e007986 */ /* 0x0087e8000c101912 */
[----:B------:R-:W4:Y:S04]  /*1490*/  LDG.E R25, desc[UR18][R12.64+0x10] ;  /* 0x000010120c197981 */ /* 0x000f28000c1e1900 */
[----:B----4-:R4:W-:Y:S04]  /*14a0*/  STG.E desc[UR18][R14.64+0x10], R25 ;  /* 0x000010190e007986 */ /* 0x0109e8000c101912 */
[----:B------:R-:W5:Y:S04]  /*14b0*/  LDG.E R27, desc[UR18][R12.64+0x14] ;  /* 0x000014120c1b7981 */ /* 0x000f68000c1e1900 */
[----:B-----5:R5:W-:Y:S04]  /*14c0*/  STG.E desc[UR18][R14.64+0x14], R27 ;  /* 0x0000141b0e007986 */ /* 0x020be8000c101912 */
[----:B0-----:R-:W2:Y:S04]  /*14d0*/  LDG.E R17, desc[UR18][R12.64+0x18] ;  /* 0x000018120c117981 */ /* 0x001ea8000c1e1900 */
[----:B--2---:R0:W-:Y:S04]  /*14e0*/  STG.E desc[UR18][R14.64+0x18], R17 ;  /* 0x000018110e007986 */ /* 0x0041e8000c101912 */
[----:B-1----:R-:W2:Y:S04]  /*14f0*/  LDG.E R19, desc[UR18][R12.64+0x1c] ;  /* 0x00001c120c137981 */ /* 0x002ea8000c1e1900 */
[----:B--2---:R1:W-:Y:S04]  /*1500*/  STG.E desc[UR18][R14.64+0x1c], R19 ;  /* 0x00001c130e007986 */ /* 0x0043e8000c101912 */
[----:B------:R-:W2:Y:S04]  /*1510*/  LDG.E R21, desc[UR18][R12.64+0x20] ;  /* 0x000020120c157981 */ /* 0x000ea8000c1e1900 */
[----:B--2---:R2:W-:Y:S04]  /*1520*/  STG.E desc[UR18][R14.64+0x20], R21 ;  /* 0x000020150e007986 */ /* 0x0045e8000c101912 */
[----:B---3--:R-:W3:Y:S04]  /*1530*/  LDG.E R23, desc[UR18][R12.64+0x24] ;  /* 0x000024120c177981 */ /* 0x008ee8000c1e1900 */
[----:B---3--:R3:W-:Y:S04]  /*1540*/  STG.E desc[UR18][R14.64+0x24], R23 ;  /* 0x000024170e007986 */ /* 0x0087e8000c101912 */
[----:B----4-:R-:W4:Y:S04]  /*1550*/  LDG.E R25, desc[UR18][R12.64+0x28] ;  /* 0x000028120c197981 */ /* 0x010f28000c1e1900 */
[----:B----4-:R4:W-:Y:S04]  /*1560*/  STG.E desc[UR18][R14.64+0x28], R25 ;  /* 0x000028190e007986 */ /* 0x0109e8000c101912 */
[----:B-----5:R-:W5:Y:S04]  /*1570*/  LDG.E R27, desc[UR18][R12.64+0x2c] ;  /* 0x00002c120c1b7981 */ /* 0x020f68000c1e1900 */
[----:B-----5:R4:W-:Y:S04]  /*1580*/  STG.E desc[UR18][R14.64+0x2c], R27 ;  /* 0x00002c1b0e007986 */ /* 0x0209e8000c101912 */
[----:B0-----:R-:W5:Y:S04]  /*1590*/  LDG.E R17, desc[UR18][R12.64+0x30] ;  /* 0x000030120c117981 */ /* 0x001f68000c1e1900 */
[----:B-----5:R4:W-:Y:S04]  /*15a0*/  STG.E desc[UR18][R14.64+0x30], R17 ;  /* 0x000030110e007986 */ /* 0x0209e8000c101912 */
[----:B-1----:R-:W5:Y:S04]  /*15b0*/  LDG.E R19, desc[UR18][R12.64+0x34] ;  /* 0x000034120c137981 */ /* 0x002f68000c1e1900 */
[----:B-----5:R4:W-:Y:S04]  /*15c0*/  STG.E desc[UR18][R14.64+0x34], R19 ;  /* 0x000034130e007986 */ /* 0x0209e8000c101912 */
[----:B--2---:R-:W2:Y:S04]  /*15d0*/  LDG.E R21, desc[UR18][R12.64+0x38] ;  /* 0x000038120c157981 */ /* 0x004ea8000c1e1900 */
[----:B--2---:R4:W-:Y:S04]  /*15e0*/  STG.E desc[UR18][R14.64+0x38], R21 ;  /* 0x000038150e007986 */ /* 0x0049e8000c101912 */
[----:B---3--:R-:W2:Y:S01]  /*15f0*/  LDG.E R23, desc[UR18][R12.64+0x3c] ;  /* 0x00003c120c177981 */ /* 0x008ea2000c1e1900 */
[----:B------:R-:W-:-:S04]  /*1600*/  IADD3 R0, PT, PT, R0, 0x10, RZ ;  /* 0x0000001000007810 */ /* 0x000fc80007ffe0ff */
[----:B------:R-:W-:Y:S01]  /*1610*/  ISETP.NE.AND P0, PT, R0, UR16, PT ;  /* 0x0000001000007c0c */ /* 0x000fe2000bf05270 */
[----:B--2---:R4:W-:-:S12]  /*1620*/  STG.E desc[UR18][R14.64+0x3c], R23 ;  /* 0x00003c170e007986 */ /* 0x0049d8000c101912 */
[----:B------:R-:W-:Y:S05]  /*1630*/  @P0 BRA `(.L_x_15) ;  /* 0xfffffffc00640947 */ /* 0x000fea000383ffff */
[----:B------:R-:W-:-:S07]  /*1640*/  MOV R0, UR16 ;  /* 0x0000001000007c02 */ /* 0x000fce0008000f00 */
.L_x_14:
[----:B------:R-:W-:Y:S01]  /*1650*/  UISETP.NE.AND UP1, UPT, UR14, URZ, UPT ;  /* 0x000000ff0e00728c */ /* 0x000fe2000bf25270 */
[----:B------:R-:W-:-:S08]  /*1660*/  MOV R2, R9 ;  /* 0x0000000900027202 */ /* 0x000fd00000000f00 */
[----:B------:R-:W-:Y:S05]  /*1670*/  BRA.U !UP1, `(.L_x_13) ;  /* 0x0000000509087547 */ /* 0x000fea000b800000 */
[----:B------:R-:W-:Y:S02]  /*1680*/  UIADD3 UR5, UPT, UPT, UR14, -0x1, URZ ;  /* 0xffffffff0e057890 */ /* 0x000fe4000fffe0ff */
[----:B------:R-:W-:Y:S02]  /*1690*/  UISETP.NE.AND UP2, UPT, UR15, URZ, UPT ;  /* 0x000000ff0f00728c */ /* 0x000fe4000bf45270 */
[----:B------:R-:W-:-:S09]  /*16a0*/  UISETP.GE.U32.AND UP1, UPT, UR5, 0x7, UPT ;  /* 0x000000070500788c */ /* 0x000fd2000bf26070 */
[----:B------:R-:W-:Y:S05]  /*16b0*/  BRA.U !UP1, `(.L_x_16) ;  /* 0x0000000109587547 */ /* 0x000fea000b800000 */
[----:B----4-:R-:W-:Y:S01]  /*16c0*/  IADD3 R17, PT, PT, R3, R0, RZ ;  /* 0x0000000003117210 */ /* 0x010fe20007ffe0ff */
[----:B------:R-:W0:Y:S04]  /*16d0*/  LDC.64 R12, c[0x0][0x390] ;  /* 0x0000e400ff0c7b82 */ /* 0x000e280000000a00 */
[----:B------:R-:W-:-:S06]  /*16e0*/  IMAD.WIDE.U32 R16, R17, 0x4, R10 ;  /* 0x0000000411107825 */ /* 0x000fcc00078e000a */
[----:B------:R-:W2:Y:S01]  /*16f0*/  LDG.E R17, desc[UR18][R16.64] ;  /* 0x0000001210117981 */ /* 0x000ea2000c1e1900 */
[----:B------:R-:W-:-:S04]  /*1700*/  IMAD.WIDE.U32 R14, R0, 0x4, R4 ;  /* 0x00000004000e7825 */ /* 0x000fc800078e0004 */
        /* <DEDUP_REMOVED lines=8> */
[----:B------:R-:W3:Y:S04]  /*1790*/  LDG.E R25, desc[UR18][R14.64+0x10] ;  /* 0x000010120e197981 */ /* 0x000ee8000c1e1900 */
[----:B---3--:R2:W-:Y:S04]  /*17a0*/  STG.E desc[UR18][R12.64+0x10], R25 ;  /* 0x000010190c007986 */ /* 0x0085e8000c101912 */
[----:B------:R-:W3:Y:S04]  /*17b0*/  LDG.E R27, desc[UR18][R14.64+0x14] ;  /* 0x000014120e1b7981 */ /* 0x000ee8000c1e1900 */
[----:B---3--:R2:W-:Y:S04]  /*17c0*/  STG.E desc[UR18][R12.64+0x14], R27 ;  /* 0x0000141b0c007986 */ /* 0x0085e8000c101912 */
[----:B0-----:R-:W3:Y:S04]  /*17d0*/  LDG.E R17, desc[UR18][R14.64+0x18] ;  /* 0x000018120e117981 */ /* 0x001ee8000c1e1900 */
[----:B---3--:R2:W-:Y:S04]  /*17e0*/  STG.E desc[UR18][R12.64+0x18], R17 ;  /* 0x000018110c007986 */ /* 0x0085e8000c101912 */
[----:B-1----:R-:W3:Y:S01]  /*17f0*/  LDG.E R19, desc[UR18][R14.64+0x1c] ;  /* 0x00001c120e137981 */ /* 0x002ee2000c1e1900 */
[----:B------:R-:W-:-:S03]  /*1800*/  IADD3 R0, PT, PT, R0, 0x8, RZ ;  /* 0x0000000800007810 */ /* 0x000fc60007ffe0ff */
[----:B---3--:R2:W-:Y:S04]  /*1810*/  STG.E desc[UR18][R12.64+0x1c], R19 ;  /* 0x00001c130c007986 */ /* 0x0085e8000c101912 */
.L_x_16:
[----:B------:R-:W-:Y:S01]  /*1820*/  MOV R2, R9 ;  /* 0x0000000900027202 */ /* 0x000fe20000000f00 */
[----:B------:R-:W-:Y:S06]  /*1830*/  BRA.U !UP2, `(.L_x_13) ;  /* 0x000000010a987547 */ /* 0x000fec000b800000 */
[----:B------:R-:W-:Y:S02]  /*1840*/  UIADD3 UR5, UPT, UPT, UR15, -0x1, URZ ;  /* 0xffffffff0f057890 */ /* 0x000fe4000fffe0ff */
[----:B------:R-:W-:Y:S02]  /*1850*/  UISETP.NE.AND UP2, UPT, UR11, URZ, UPT ;  /* 0x000000ff0b00728c */ /* 0x000fe4000bf45270 */
[----:B------:R-:W-:-:S09]  /*1860*/  UISETP.GE.U32.AND UP1, UPT, UR5, 0x3, UPT ;  /* 0x000000030500788c */ /* 0x000fd2000bf26070 */
[----:B------:R-:W-:Y:S05]  /*1870*/  BRA.U !UP1, `(.L_x_17) ;  /* 0x0000000109387547 */ /* 0x000fea000b800000 */
[----:B--2---:R-:W-:Y:S01]  /*1880*/  IADD3 R13, PT, PT, R3, R0, RZ ;  /* 0x00000000030d7210 */ /* 0x004fe20007ffe0ff */
[----:B----4-:R-:W0:Y:S04]  /*1890*/  LDC.64 R14, c[0x0][0x390] ;  /* 0x0000e400ff0e7b82 */ /* 0x010e280000000a00 */
        /* <DEDUP_REMOVED lines=9> */
[----:B------:R-:W2:Y:S01]  /*1930*/  LDG.E R23, desc[UR18][R16.64+0xc] ;  /* 0x00000c1210177981 */ /* 0x000ea2000c1e1900 */
[----:B------:R-:W-:-:S03]  /*1940*/  IADD3 R0, PT, PT, R0, 0x4, RZ ;  /* 0x0000000400007810 */ /* 0x000fc60007ffe0ff */
[----:B--2---:R0:W-:Y:S04]  /*1950*/  STG.E desc[UR18][R14.64+0xc], R23 ;  /* 0x00000c170e007986 */ /* 0x0041e8000c101912 */
.L_x_17:
[----:B------:R-:W-:Y:S01]  /*1960*/  MOV R2, R9 ;  /* 0x0000000900027202 */ /* 0x000fe20000000f00 */
[----:B------:R-:W-:Y:S06]  /*1970*/  BRA.U !UP2, `(.L_x_13) ;  /* 0x000000010a487547 */ /* 0x000fec000b800000 */
[----:B0-2---:R-:W-:-:S05]  /*1980*/  IADD3 R13, PT, PT, R3, R0, RZ ;  /* 0x00000000030d7210 */ /* 0x005fca0007ffe0ff */
[----:B------:R-:W-:Y:S02]  /*1990*/  IMAD.WIDE.U32 R10, R13, 0x4, R10 ;  /* 0x000000040d0a7825 */ /* 0x000fe400078e000a */
[----:B------:R-:W0:Y:S04]  /*19a0*/  LDC.64 R12, c[0x0][0x390] ;  /* 0x0000e400ff0c7b82 */ /* 0x000e280000000a00 */
[----:B------:R-:W2:Y:S01]  /*19b0*/  LDG.E R11, desc[UR18][R10.64] ;  /* 0x000000120a0b7981 */ /* 0x000ea2000c1e1900 */
[----:B------:R-:W-:Y:S01]  /*19c0*/  UISETP.NE.AND UP1, UPT, UR11, 0x1, UPT ;  /* 0x000000010b00788c */ /* 0x000fe2000bf25270 */
[----:B------:R-:W-:Y:S01]  /*19d0*/  MOV R2, R9 ;  /* 0x0000000900027202 */ /* 0x000fe20000000f00 */
[----:B0-----:R-:W-:-:S05]  /*19e0*/  IMAD.WIDE.U32 R12, R0, 0x4, R12 ;  /* 0x00000004000c7825 */ /* 0x001fca00078e000c */
[----:B--2---:R1:W-:Y:S02]  /*19f0*/  STG.E desc[UR18][R12.64], R11 ;  /* 0x0000000b0c007986 */ /* 0x0043e4000c101912 */
[----:B------:R-:W-:Y:S05]  /*1a00*/  BRA.U !UP1, `(.L_x_13) ;  /* 0x0000000109247547 */ /* 0x000fea000b800000 */
[----:B-1----:R-:W-:-:S05]  /*1a10*/  IMAD.WIDE.U32 R10, R0, 0x4, R4 ;  /* 0x00000004000a7825 */ /* 0x002fca00078e0004 */
[----:B----4-:R-:W2:Y:S01]  /*1a20*/  LDG.E R15, desc[UR18][R10.64+0x4] ;  /* 0x000004120a0f7981 */ /* 0x010ea2000c1e1900 */
[----:B------:R-:W-:Y:S01]  /*1a30*/  UISETP.NE.AND UP1, UPT, UR11, 0x2, UPT ;  /* 0x000000020b00788c */ /* 0x000fe2000bf25270 */
[----:B------:R-:W-:Y:S02]  /*1a40*/  MOV R2, R9 ;  /* 0x0000000900027202 */ /* 0x000fe40000000f00 */
[----:B--2---:R3:W-:Y:S06]  /*1a50*/  STG.E desc[UR18][R12.64+0x4], R15 ;  /* 0x0000040f0c007986 */ /* 0x0047ec000c101912 */
[----:B------:R-:W-:Y:S05]  /*1a60*/  BRA.U !UP1, `(.L_x_13) ;  /* 0x00000001090c7547 */ /* 0x000fea000b800000 */
[----:B------:R-:W2:Y:S01]  /*1a70*/  LDG.E R11, desc[UR18][R10.64+0x8] ;  /* 0x000008120a0b7981 */ /* 0x000ea2000c1e1900 */
[----:B------:R-:W-:-:S03]  /*1a80*/  MOV R2, R9 ;  /* 0x0000000900027202 */ /* 0x000fc60000000f00 */
[----:B--2---:R0:W-:Y:S04]  /*1a90*/  STG.E desc[UR18][R12.64+0x8], R11 ;  /* 0x0000080b0c007986 */ /* 0x0041e8000c101912 */
.L_x_13:
[----:B--2-4-:R-:W0:Y:S08]  /*1aa0*/  I2F.F64 R16, R9 ;  /* 0x0000000900107312 */ /* 0x014e300000201c00 */
[----:B01----:R-:W3:Y:S01]  /*1ab0*/  MUFU.RCP64H R11, R17 ;  /* 0x00000011000b7308 */ /* 0x003ee20000001800 */
[----:B------:R-:W-:-:S04]  /*1ac0*/  IADD3 R10, PT, PT, R17, 0x300402, RZ ;  /* 0x00300402110a7810 */ /* 0x000fc80007ffe0ff */
[----:B------:R-:W-:Y:S02]  /*1ad0*/  FSETP.GEU.AND P0, PT, |R10|, 5.8789094863358348022e-39, PT ;  /* 0x004004020a00780b */ /* 0x000fe40003f0e200 */
[----:B---3--:R-:W-:-:S08]  /*1ae0*/  DFMA R12, -R16, R10, 1 ;  /* 0x3ff00000100c742b */ /* 0x008fd0000000010a */
[----:B------:R-:W-:-:S08]  /*1af0*/  DFMA R12, R12, R12, R12 ;  /* 0x0000000c0c0c722b */ /* 0x000fd0000000000c */
[----:B------:R-:W-:-:S08]  /*1b00*/  DFMA R12, R10, R12, R10 ;  /* 0x0000000c0a0c722b */ /* 0x000fd0000000000a */
[----:B------:R-:W-:-:S08]  /*1b10*/  DFMA R14, -R16, R12, 1 ;  /* 0x3ff00000100e742b */ /* 0x000fd0000000010c */
[----:B------:R-:W-:Y:S01]  /*1b20*/  DFMA R18, R12, R14, R12 ;  /* 0x0000000e0c12722b */ /* 0x000fe2000000000c */
[----:B------:R-:W-:Y:S10]  /*1b30*/  @P0 BRA `(.L_x_18) ;  /* 0x0000000000100947 */ /* 0x000ff40003800000 */
[----:B------:R-:W-:Y:S02]  /*1b40*/  LOP3.LUT R20, R17, 0x7fffffff, RZ, 0xc0, !PT ;  /* 0x7fffffff11147812 */ /* 0x000fe400078ec0ff */
[----:B------:R-:W-:Y:S02]  /*1b50*/  MOV R0, 0x1b80 ;  /* 0x00001b8000007802 */ /* 0x000fe40000000f00 */
[----:B------:R-:W-:-:S07]  /*1b60*/  IADD3 R20, PT, PT, R20, -0x100000, RZ ;  /* 0xfff0000014147810 */ /* 0x000fce0007ffe0ff */
[----:B------:R-:W-:Y:S05]  /*1b70*/  CALL.REL.NOINC `($__internal_0_$__cuda_sm20_dblrcp_rn_slowpath_v3) ;  /* 0x0000002400587944 */ /* 0x000fea0003c00000 */
.L_x_18:
[----:B------:R0:W1:Y:S01]  /*1b80*/  F2F.F32.F64 R0, R18 ;  /* 0x0000001200007310 */ /* 0x0000620000301000 */
[----:B------:R-:W-:Y:S01]  /*1b90*/  MOV R8, RZ ;  /* 0x000000ff00087202 */ /* 0x000fe20000000f00 */
[----:B------:R-:W-:Y:S06]  /*1ba0*/  BRA.U !UP0, `(.L_x_19) ;  /* 0x0000000508e87547 */ /* 0x000fec000b800000 */
[----:B------:R-:W-:-:S05]  /*1bb0*/  UMOV UR5, URZ ;  /* 0x000000ff00057c82 */ /* 0x000fca0008000000 */
.L_x_20:
[----:B--2---:R-:W2:Y:S01]  /*1bc0*/  LDC.64 R10, c[0x0][0x3a8] ;  /* 0x0000ea00ff0a7b82 */ /* 0x004ea20000000a00 */
[----:B------:R-:W-:-:S07]  /*1bd0*/  IADD3 R9, PT, PT, R3, UR5, RZ ;  /* 0x0000000503097c10 */ /* 0x000fce000fffe0ff */
[----:B------:R-:W3:Y:S01]  /*1be0*/  LDC R12, c[0x0][0x388] ;  /* 0x0000e200ff0c7b82 */ /* 0x000ee20000000800 */
[----:B--2---:R-:W-:-:S07]  /*1bf0*/  IMAD.WIDE.U32 R10, R9, 0x4, R10 ;  /* 0x00000004090a7825 */ /* 0x004fce00078e000a */
[----:B------:R-:W2:Y:S01]  /*1c00*/  LDC.64 R8, c[0x0][0x3a0] ;  /* 0x0000e800ff087b82 */ /* 0x000ea20000000a00 */
[----:B------:R-:W3:Y:S04]  /*1c10*/  LDG.E R13, desc[UR18][R10.64] ;  /* 0x000000120a0d7981 */ /* 0x000ee8000c1e1900 */
[----:B------:R-:W3:Y:S02]  /*1c20*/  LDG.E R14, desc[UR18][R10.64+0x4] ;  /* 0x000004120a0e7981 */ /* 0x000ee4000c1e1900 */
[----:B---3--:R-:W-:-:S04]  /*1c30*/  IMAD R13, R13, R12, R14 ;  /* 0x0000000c0d0d7224 */ /* 0x008fc800078e020e */
[----:B--2---:R-:W-:-:S05]  /*1c40*/  IMAD.WIDE R14, R13, 0x4, R8 ;  /* 0x000000040d0e7825 */ /* 0x004fca00078e0208 */
[----:B------:R-:W1:Y:S02]  /*1c50*/  LDG.E R13, desc[UR18][R14.64] ;  /* 0x000000120e0d7981 */ /* 0x000e64000c1e1900 */
[----:B-1----:R-:W-:-:S05]  /*1c60*/  FADD R13, R13, R0 ;  /* 0x000000000d0d7221 */ /* 0x002fca0000000000 */
[----:B------:R1:W-:Y:S04]  /*1c70*/  STG.E desc[UR18][R14.64], R13 ;  /* 0x0000000d0e007986 */ /* 0x0003e8000c101912 */
[----:B------:R-:W2:Y:S04]  /*1c80*/  LDG.E R17, desc[UR18][R10.64+0x4] ;  /* 0x000004120a117981 */ /* 0x000ea8000c1e1900 */
[----:B------:R-:W2:Y:S02]  /*1c90*/  LDG.E R16, desc[UR18][R10.64] ;  /* 0x000000120a107981 */ /* 0x000ea4000c1e1900 */
[----:B--2---:R-:W-:-:S04]  /*1ca0*/  IMAD R17, R17, R12, R16 ;  /* 0x0000000c11117224 */ /* 0x004fc800078e0210 */
[----:B------:R-:W-:-:S05]  /*1cb0*/  IMAD.WIDE R16, R17, 0x4, R8 ;  /* 0x0000000411107825 */ /* 0x000fca00078e0208 */
[----:B0-----:R-:W2:Y:S02]  /*1cc0*/  LDG.E R19, desc[UR18][R16.64] ;  /* 0x0000001210137981 */ /* 0x001ea4000c1e1900 */
[----:B--2---:R-:W-:-:S05]  /*1cd0*/  FADD R19, R19, R0 ;  /* 0x0000000013137221 */ /* 0x004fca0000000000 */
[----:B------:R0:W-:Y:S04]  /*1ce0*/  STG.E desc[UR18][R16.64], R19 ;  /* 0x0000001310007986 */ /* 0x0001e8000c101912 */
[----:B------:R-:W2:Y:S04]  /*1cf0*/  LDG.E R21, desc[UR18][R10.64+0x4] ;  /* 0x000004120a157981 */ /* 0x000ea8000c1e1900 */
[----:B------:R-:W2:Y:S02]  /*1d00*/  LDG.E R18, desc[UR18][R10.64+0x8] ;  /* 0x000008120a127981 */ /* 0x000ea4000c1e1900 */
[----:B--2---:R-:W-:-:S04]  /*1d10*/  IMAD R21, R21, R12, R18 ;  /* 0x0000000c15157224 */ /* 0x004fc800078e0212 */
[----:B-1----:R-:W-:-:S05]  /*1d20*/  IMAD.WIDE R14, R21, 0x4, R8 ;  /* 0x00000004150e7825 */ /* 0x002fca00078e0208 */
[----:B------:R-:W2:Y:S02]  /*1d30*/  LDG.E R13, desc[UR18][R14.64] ;  /* 0x000000120e0d7981 */ /* 0x000ea4000c1e1900 */
[----:B--2---:R-:W-:-:S05]  /*1d40*/  FADD R13, R13, R0 ;  /* 0x000000000d0d7221 */ /* 0x004fca0000000000 */
[----:B------:R1:W-:Y:S04]  /*1d50*/  STG.E desc[UR18][R14.64], R13 ;  /* 0x0000000d0e007986 */ /* 0x0003e8000c101912 */
[----:B------:R-:W2:Y:S04]  /*1d60*/  LDG.E R21, desc[UR18][R10.64+0x8] ;  /* 0x000008120a157981 */ /* 0x000ea8000c1e1900 */
[----:B------:R-:W2:Y:S02]  /*1d70*/  LDG.E R18, desc[UR18][R10.64+0x4] ;  /* 0x000004120a127981 */ /* 0x000ea4000c1e1900 */
[----:B--2---:R-:W-:-:S04]  /*1d80*/  IMAD R21, R21, R12, R18 ;  /* 0x0000000c15157224 */ /* 0x004fc800078e0212 */
[----:B0-----:R-:W-:-:S05]  /*1d90*/  IMAD.WIDE R16, R21, 0x4, R8 ;  /* 0x0000000415107825 */ /* 0x001fca00078e0208 */
[----:B------:R-:W2:Y:S02]  /*1da0*/  LDG.E R19, desc[UR18][R16.64] ;  /* 0x0000001210137981 */ /* 0x000ea4000c1e1900 */
        /* <DEDUP_REMOVED lines=79> */
[----:B------:R-:W3:Y:S04]  /*22a0*/  LDG.E R21, desc[UR18][R10.64+0x20] ;  /* 0x000020120a157981 */ /* 0x000ee8000c1e1900 */
[----:B------:R-:W3:Y:S02]  /*22b0*/  LDG.E R18, desc[UR18][R10.64+0x1c] ;  /* 0x00001c120a127981 */ /* 0x000ee4000c1e1900 */
[----:B---3--:R-:W-:-:S04]  /*22c0*/  IMAD R21, R21, R12, R18 ;  /* 0x0000000c15157224 */ /* 0x008fc800078e0212 */
[----:B------:R-:W-:-:S05]  /*22d0*/  IMAD.WIDE R8, R21, 0x4, R8 ;  /* 0x0000000415087825 */ /* 0x000fca00078e0208 */
[----:B0-----:R-:W3:Y:S01]  /*22e0*/  LDG.E R17, desc[UR18][R8.64] ;  /* 0x0000001208117981 */ /* 0x001ee2000c1e1900 */
[----:B------:R-:W-:-:S04]  /*22f0*/  UIADD3 UR5, UPT, UPT, UR5, 0x8, URZ ;  /* 0x0000000805057890 */ /* 0x000fc8000fffe0ff */
[----:B------:R-:W-:Y:S01]  /*2300*/  UISETP.NE.AND UP0, UPT, UR5, UR8, UPT ;  /* 0x000000080500728c */ /* 0x000fe2000bf05270 */
[----:B---3--:R-:W-:-:S05]  /*2310*/  FADD R17, R17, R0 ;  /* 0x0000000011117221 */ /* 0x008fca0000000000 */
[----:B------:R2:W-:Y:S03]  /*2320*/  STG.E desc[UR18][R8.64], R17 ;  /* 0x0000001108007986 */ /* 0x0005e6000c101912 */
[----:B------:R-:W-:Y:S05]  /*2330*/  BRA.U UP0, `(.L_x_20) ;  /* 0xfffffff900207547 */ /* 0x000fea000b83ffff */
[----:B--2---:R-:W-:-:S07]  /*2340*/  MOV R8, UR8 ;  /* 0x0000000800087c02 */ /* 0x004fce0008000f00 */
.L_x_19:
[----:B------:R-:W-:-:S09]  /*2350*/  ULOP3.LUT UP0, URZ, UR12, 0x7, URZ, 0xc0, !UPT ;  /* 0x000000070cff7892 */ /* 0x000fd2000f80c0ff */
[----:B------:R-:W-:Y:S05]  /*2360*/  BRA.U !UP0, `(.L_x_21) ;  /* 0x0000000508f47547 */ /* 0x000fea000b800000 */
[----:B------:R-:W-:Y:S02]  /*2370*/  UISETP.GE.U32.AND UP0, UPT, UR6, 0x3, UPT ;  /* 0x000000030600788c */ /* 0x000fe4000bf06070 */
[----:B------:R-:W-:-:S07]  /*2380*/  UISETP.NE.AND UP1, UPT, UR9, URZ, UPT ;  /* 0x000000ff0900728c */ /* 0x000fce000bf25270 */
[----:B------:R-:W-:Y:S05]  /*2390*/  BRA.U !UP0, `(.L_x_22) ;  /* 0x0000000108fc7547 */ /* 0x000fea000b800000 */
[----:B------:R-:W2:Y:S01]  /*23a0*/  LDC.64 R14, c[0x0][0x3a8] ;  /* 0x0000ea00ff0e7b82 */ /* 0x000ea20000000a00 */
[----:B------:R-:W-:-:S07]  /*23b0*/  IADD3 R9, PT, PT, R3, R8, RZ ;  /* 0x0000000803097210 */ /* 0x000fce0007ffe0ff */
[----:B------:R-:W3:Y:S01]  /*23c0*/  LDC.64 R10, c[0x0][0x3a0] ;  /* 0x0000e800ff0a7b82 */ /* 0x000ee20000000a00 */
[----:B--2---:R-:W-:-:S07]  /*23d0*/  IMAD.WIDE.U32 R14, R9, 0x4, R14 ;  /* 0x00000004090e7825 */ /* 0x004fce00078e000e */
[----:B------:R-:W2:Y:S01]  /*23e0*/  LDC R9, c[0x0][0x388] ;  /* 0x0000e200ff097b82 */ /* 0x000ea20000000800 */
[----:B------:R-:W2:Y:S04]  /*23f0*/  LDG.E R12, desc[UR18][R14.64] ;  /* 0x000000120e0c7981 */ /* 0x000ea8000c1e1900 */
[----:B------:R-:W2:Y:S02]  /*2400*/  LDG.E R13, desc[UR18][R14.64+0x4] ;  /* 0x000004120e0d7981 */ /* 0x000ea4000c1e1900 */
[----:B--2---:R-:W-:-:S04]  /*2410*/  IMAD R13, R12, R9, R13 ;  /* 0x000000090c0d7224 */ /* 0x004fc800078e020d */
[----:B---3--:R-:W-:-:S05]  /*2420*/  IMAD.WIDE R16, R13, 0x4, R10 ;  /* 0x000000040d107825 */ /* 0x008fca00078e020a */
[----:B------:R-:W1:Y:S02]  /*2430*/  LDG.E R13, desc[UR18][R16.64] ;  /* 0x00000012100d7981 */ /* 0x000e64000c1e1900 */
[----:B-1----:R-:W-:-:S05]  /*2440*/  FADD R21, R13, R0 ;  /* 0x000000000d157221 */ /* 0x002fca0000000000 */
[----:B------:R1:W-:Y:S04]  /*2450*/  STG.E desc[UR18][R16.64], R21 ;  /* 0x0000001510007986 */ /* 0x0003e8000c101912 */
[----:B------:R-:W2:Y:S04]  /*2460*/  LDG.E R12, desc[UR18][R14.64+0x4] ;  /* 0x000004120e0c7981 */ /* 0x000ea8000c1e1900 */
[----:B------:R-:W2:Y:S02]  /*2470*/  LDG.E R13, desc[UR18][R14.64] ;  /* 0x000000120e0d7981 */ /* 0x000ea4000c1e1900 */
[----:B--2---:R-:W-:-:S04]  /*2480*/  IMAD R13, R12, R9, R13 ;  /* 0x000000090c0d7224 */ /* 0x004fc800078e020d */
[----:B0-----:R-:W-:-:S05]  /*2490*/  IMAD.WIDE R18, R13, 0x4, R10 ;  /* 0x000000040d127825 */ /* 0x001fca00078e020a */
[----:B------:R-:W2:Y:S02]  /*24a0*/  LDG.E R13, desc[UR18][R18.64] ;  /* 0x00000012120d7981 */ /* 0x000ea4000c1e1900 */
[----:B--2---:R-:W-:Y:S01]  /*24b0*/  FADD R23, R13, R0 ;  /* 0x000000000d177221 */ /* 0x004fe20000000000 */
[----:B------:R-:W-:-:S04]  /*24c0*/  IMAD.WIDE.U32 R12, R8, 0x4, R4 ;  /* 0x00000004080c7825 */ /* 0x000fc800078e0004 */
[----:B------:R0:W-:Y:S04]  /*24d0*/  STG.E desc[UR18][R18.64], R23 ;  /* 0x0000001712007986 */ /* 0x0001e8000c101912 */
[----:B------:R-:W1:Y:S04]  /*24e0*/  LDG.E R20, desc[UR18][R12.64+0x4] ;  /* 0x000004120c147981 */ /* 0x000e68000c1e1900 */
[----:B------:R-:W1:Y:S02]  /*24f0*/  LDG.E R22, desc[UR18][R12.64+0x8] ;  /* 0x000008120c167981 */ /* 0x000e64000c1e1900 */
[----:B-1----:R-:W-:-:S04]  /*2500*/  IMAD R17, R20, R9, R22 ;  /* 0x0000000914117224 */ /* 0x002fc800078e0216 */
[----:B------:R-:W-:-:S05]  /*2510*/  IMAD.WIDE R16, R17, 0x4, R10 ;  /* 0x0000000411107825 */ /* 0x000fca00078e020a */
[----:B------:R-:W2:Y:S02]  /*2520*/  LDG.E R15, desc[UR18][R16.64] ;  /* 0x00000012100f7981 */ /* 0x000ea4000c1e1900 */
[----:B--2---:R-:W-:-:S05]  /*2530*/  FADD R21, R15, R0 ;  /* 0x000000000f157221 */ /* 0x004fca0000000000 */
        /* <DEDUP_REMOVED lines=22> */
[----:B------:R-:W3:Y:S04]  /*26a0*/  LDG.E R18, desc[UR18][R12.64+0xc] ;  /* 0x00000c120c127981 */ /* 0x000ee8000c1e1900 */
[----:B------:R-:W3:Y:S02]  /*26b0*/  LDG.E R20, desc[UR18][R12.64+0x10] ;  /* 0x000010120c147981 */ /* 0x000ee4000c1e1900 */
[----:B---3--:R-:W-:-:S04]  /*26c0*/  IMAD R23, R18, R9, R20 ;  /* 0x0000000912177224 */ /* 0x008fc800078e0214 */
[----:B-1----:R-:W-:-:S05]  /*26d0*/  IMAD.WIDE R16, R23, 0x4, R10 ;  /* 0x0000000417107825 */ /* 0x002fca00078e020a */
[----:B------:R-:W3:Y:S02]  /*26e0*/  LDG.E R21, desc[UR18][R16.64] ;  /* 0x0000001210157981 */ /* 0x000ee4000c1e1900 */
[----:B---3--:R-:W-:-:S05]  /*26f0*/  FADD R21, R21, R0 ;  /* 0x0000000015157221 */ /* 0x008fca0000000000 */
[----:B------:R2:W-:Y:S04]  /*2700*/  STG.E desc[UR18][R16.64], R21 ;  /* 0x0000001510007986 */ /* 0x0005e8000c101912 */
[----:B------:R-:W3:Y:S04]  /*2710*/  LDG.E R18, desc[UR18][R12.64+0x10] ;  /* 0x000010120c127981 */ /* 0x000ee8000c1e1900 */
[----:B------:R-:W3:Y:S02]  /*2720*/  LDG.E R20, desc[UR18][R12.64+0xc] ;  /* 0x00000c120c147981 */ /* 0x000ee4000c1e1900 */
[----:B---3--:R-:W-:-:S04]  /*2730*/  IMAD R9, R18, R9, R20 ;  /* 0x0000000912097224 */ /* 0x008fc800078e0214 */
[----:B------:R-:W-:-:S05]  /*2740*/  IMAD.WIDE R10, R9, 0x4, R10 ;  /* 0x00000004090a7825 */ /* 0x000fca00078e020a */
[----:B------:R-:W3:Y:S01]  /*2750*/  LDG.E R9, desc[UR18][R10.64] ;  /* 0x000000120a097981 */ /* 0x000ee2000c1e1900 */
[----:B------:R-:W-:Y:S01]  /*2760*/  IADD3 R8, PT, PT, R8, 0x4, RZ ;  /* 0x0000000408087810 */ /* 0x000fe20007ffe0ff */
[----:B---3--:R-:W-:-:S05]  /*2770*/  FADD R9, R9, R0 ;  /* 0x0000000009097221 */ /* 0x008fca0000000000 */
[----:B------:R2:W-:Y:S02]  /*2780*/  STG.E desc[UR18][R10.64], R9 ;  /* 0x000000090a007986 */ /* 0x0005e4000c101912 */
.L_x_22:
[----:B------:R-:W-:Y:S05]  /*2790*/  BRA.U !UP1, `(.L_x_21) ;  /* 0x0000000109e87547 */ /* 0x000fea000b800000 */
[----:B------:R-:W-:Y:S02]  /*27a0*/  UISETP.NE.AND UP0, UPT, UR7, URZ, UPT ;  /* 0x000000ff0700728c */ /* 0x000fe4000bf05270 */
[----:B------:R-:W-:-:S07]  /*27b0*/  UISETP.NE.AND UP1, UPT, UR10, URZ, UPT ;  /* 0x000000ff0a00728c */ /* 0x000fce000bf25270 */
[----:B------:R-:W-:Y:S05]  /*27c0*/  BRA.U !UP0, `(.L_x_23) ;  /* 0x00000001088c7547 */ /* 0x000fea000b800000 */
[----:B------:R-:W3:Y:S01]  /*27d0*/  LDC.64 R12, c[0x0][0x3a8] ;  /* 0x0000ea00ff0c7b82 */ /* 0x000ee20000000a00 */
[----:B--2---:R-:W-:-:S07]  /*27e0*/  IADD3 R9, PT, PT, R3, R8, RZ ;  /* 0x0000000803097210 */ /* 0x004fce0007ffe0ff */
[----:B------:R-:W2:Y:S01]  /*27f0*/  LDC.64 R10, c[0x0][0x3a0] ;  /* 0x0000e800ff0a7b82 */ /* 0x000ea20000000a00 */
[----:B---3--:R-:W-:-:S07]  /*2800*/  IMAD.WIDE.U32 R12, R9, 0x4, R12 ;  /* 0x00000004090c7825 */ /* 0x008fce00078e000c */
[----:B------:R-:W3:Y:S01]  /*2810*/  LDC R9, c[0x0][0x388] ;  /* 0x0000e200ff097b82 */ /* 0x000ee20000000800 */
        /* <DEDUP_REMOVED lines=26> */
[----:B------:R-:W2:Y:S01]  /*29c0*/  LDG.E R9, desc[UR18][R10.64] ;  /* 0x000000120a097981 */ /* 0x000ea2000c1e1900 */
[----:B------:R-:W-:Y:S01]  /*29d0*/  IADD3 R8, PT, PT, R8, 0x2, RZ ;  /* 0x0000000208087810 */ /* 0x000fe20007ffe0ff */
[----:B--2---:R-:W-:-:S05]  /*29e0*/  FADD R9, R9, R0 ;  /* 0x0000000009097221 */ /* 0x004fca0000000000 */
[----:B------:R3:W-:Y:S02]  /*29f0*/  STG.E desc[UR18][R10.64], R9 ;  /* 0x000000090a007986 */ /* 0x0007e4000c101912 */
.L_x_23:
[----:B------:R-:W-:Y:S05]  /*2a00*/  BRA.U !UP1, `(.L_x_21) ;  /* 0x00000001094c7547 */ /* 0x000fea000b800000 */
[----:B--23--:R-:W2:Y:S01]  /*2a10*/  LDC.64 R10, c[0x0][0x3a8] ;  /* 0x0000ea00ff0a7b82 */ /* 0x00cea20000000a00 */
[----:B------:R-:W-:-:S07]  /*2a20*/  IADD3 R3, PT, PT, R3, R8, RZ ;  /* 0x0000000803037210 */ /* 0x000fce0007ffe0ff */
[----:B------:R-:W3:Y:S08]  /*2a30*/  LDC R16, c[0x0][0x388] ;  /* 0x0000e200ff107b82 */ /* 0x000ef00000000800 */
[----:B------:R-:W4:Y:S01]  /*2a40*/  LDC.64 R8, c[0x0][0x3a0] ;  /* 0x0000e800ff087b82 */ /* 0x000f220000000a00 */
[----:B--2---:R-:W-:-:S05]  /*2a50*/  IMAD.WIDE.U32 R10, R3, 0x4, R10 ;  /* 0x00000004030a7825 */ /* 0x004fca00078e000a */
[----:B------:R-:W3:Y:S04]  /*2a60*/  LDG.E R3, desc[UR18][R10.64] ;  /* 0x000000120a037981 */ /* 0x000ee8000c1e1900 */
[----:B------:R-:W3:Y:S02]  /*2a70*/  LDG.E R12, desc[UR18][R10.64+0x4] ;  /* 0x000004120a0c7981 */ /* 0x000ee4000c1e1900 */
[----:B---3--:R-:W-:-:S04]  /*2a80*/  IMAD R3, R3, R16, R12 ;  /* 0x0000001003037224 */ /* 0x008fc800078e020c */
[----:B----4-:R-:W-:-:S05]  /*2a90*/  IMAD.WIDE R12, R3, 0x4, R8 ;  /* 0x00000004030c7825 */ /* 0x010fca00078e0208 */
[----:B------:R-:W1:Y:S02]  /*2aa0*/  LDG.E R3, desc[UR18][R12.64] ;  /* 0x000000120c037981 */ /* 0x000e64000c1e1900 */
[----:B-1----:R-:W-:-:S05]  /*2ab0*/  FADD R3, R3, R0 ;  /* 0x0000000003037221 */ /* 0x002fca0000000000 */
[----:B------:R4:W-:Y:S04]  /*2ac0*/  STG.E desc[UR18][R12.64], R3 ;  /* 0x000000030c007986 */ /* 0x0009e8000c101912 */
[----:B------:R-:W2:Y:S04]  /*2ad0*/  LDG.E R14, desc[UR18][R10.64+0x4] ;  /* 0x000004120a0e7981 */ /* 0x000ea8000c1e1900 */
[----:B------:R-:W2:Y:S02]  /*2ae0*/  LDG.E R15, desc[UR18][R10.64] ;  /* 0x000000120a0f7981 */ /* 0x000ea4000c1e1900 */
[----:B--2---:R-:W-:-:S04]  /*2af0*/  IMAD R15, R14, R16, R15 ;  /* 0x000000100e0f7224 */ /* 0x004fc800078e020f */
[----:B------:R-:W-:-:S05]  /*2b00*/  IMAD.WIDE R8, R15, 0x4, R8 ;  /* 0x000000040f087825 */ /* 0x000fca00078e0208 */
[----:B------:R-:W2:Y:S02]  /*2b10*/  LDG.E R15, desc[UR18][R8.64] ;  /* 0x00000012080f7981 */ /* 0x000ea4000c1e1900 */
[----:B--2---:R-:W-:-:S05]  /*2b20*/  FADD R15, R15, R0 ;  /* 0x000000000f0f7221 */ /* 0x004fca0000000000 */
[----:B------:R4:W-:Y:S02]  /*2b30*/  STG.E desc[UR18][R8.64], R15 ;  /* 0x0000000f08007986 */ /* 0x0009e4000c101912 */
.L_x_21:
[----:B----4-:R-:W4:Y:S01]  /*2b40*/  LDG.E R3, desc[UR18][R6.64] ;  /* 0x0000001206037981 */ /* 0x010f22000c1e1900 */
[----:B--23--:R-:W2:Y:S01]  /*2b50*/  LDC.64 R10, c[0x0][0x3a0] ;  /* 0x0000e800ff0a7b82 */ /* 0x00cea20000000a00 */
[----:B------:R-:W4:Y:S02]  /*2b60*/  LDCU UR5, c[0x0][0x388] ;  /* 0x00007100ff0577ac */ /* 0x000f240008000800 */
[----:B------:R-:W4:Y:S02]  /*2b70*/  LDG.E R8, desc[UR18][R4.64] ;  /* 0x0000001204087981 */ /* 0x000f24000c1e1900 */
[----:B----4-:R-:W-:-:S04]  /*2b80*/  IMAD R3, R3, UR5, R8 ;  /* 0x0000000503037c24 */ /* 0x010fc8000f8e0208 */
[----:B--2---:R-:W-:-:S05]  /*2b90*/  IMAD.WIDE R8, R3, 0x4, R10 ;  /* 0x0000000403087825 */ /* 0x004fca00078e020a */
[----:B------:R-:W1:Y:S02]  /*2ba0*/  LDG.E R3, desc[UR18][R8.64] ;  /* 0x0000001208037981 */ /* 0x000e64000c1e1900 */
[----:B-1----:R-:W-:-:S05]  /*2bb0*/  FADD R3, R3, R0 ;  /* 0x0000000003037221 */ /* 0x002fca0000000000 */
[----:B------:R1:W-:Y:S04]  /*2bc0*/  STG.E desc[UR18][R8.64], R3 ;  /* 0x0000000308007986 */ /* 0x0003e8000c101912 */
[----:B------:R-:W2:Y:S04]  /*2bd0*/  LDG.E R12, desc[UR18][R4.64] ;  /* 0x00000012040c7981 */ /* 0x000ea8000c1e1900 */
[----:B------:R-:W2:Y:S02]  /*2be0*/  LDG.E R13, desc[UR18][R6.64] ;  /* 0x00000012060d7981 */ /* 0x000ea4000c1e1900 */
[----:B--2---:R-:W-:-:S02]  /*2bf0*/  IMAD R13, R12, UR5, R13 ;  /* 0x000000050c0d7c24 */ /* 0x004fc4000f8e020d */
[----:B------:R-:W2:Y:S02]  /*2c00*/  LDC R12, c[0x0][0x384] ;  /* 0x0000e100ff0c7b82 */ /* 0x000ea40000000800 */
[----:B------:R-:W-:-:S05]  /*2c10*/  IMAD.WIDE R10, R13, 0x4, R10 ;  /* 0x000000040d0a7825 */ /* 0x000fca00078e020a */
[----:B------:R-:W3:Y:S01]  /*2c20*/  LDG.E R13, desc[UR18][R10.64] ;  /* 0x000000120a0d7981 */ /* 0x000ee2000c1e1900 */
[----:B------:R-:W-:-:S06]  /*2c30*/  UIADD3 UR5, UPT, UPT, UR4, 0x1, URZ ;  /* 0x0000000104057890 */ /* 0x000fcc000fffe0ff */
[----:B--2---:R-:W-:Y:S01]  /*2c40*/  ISETP.NE.AND P0, PT, R12, UR5, PT ;  /* 0x000000050c007c0c */ /* 0x004fe2000bf05270 */
[----:B---3--:R-:W-:-:S05]  /*2c50*/  FADD R13, R13, R0 ;  /* 0x000000000d0d7221 */ /* 0x008fca0000000000 */
[----:B------:R1:W-:Y:S07]  /*2c60*/  STG.E desc[UR18][R10.64], R13 ;  /* 0x0000000d0a007986 */ /* 0x0003ee000c101912 */
[----:B------:R-:W-:Y:S05]  /*2c70*/  @!P0 EXIT ;  /* 0x000000000000894d */ /* 0x000fea0003800000 */
[----:B------:R-:W-:Y:S01]  /*2c80*/  UMOV UR4, UR5 ;  /* 0x0000000500047c82 */ /* 0x000fe20008000000 */
[----:B------:R-:W-:Y:S05]  /*2c90*/  BRA `(.L_x_24) ;  /* 0xffffffdc00807947 */ /* 0x000fea000383ffff */
.L_x_7:
[----:B------:R-:W-:-:S09]  /*2ca0*/  UISETP.GE.AND UP0, UPT, UR11, 0x1, UPT ;  /* 0x000000010b00788c */ /* 0x000fd2000bf06270 */
[----:B------:R-:W-:Y:S05]  /*2cb0*/  BRA.U !UP0, `(.L_x_25) ;  /* 0x0000000108d87547 */ /* 0x000fea000b800000 */
[----:B------:R-:W4:Y:S01]  /*2cc0*/  LDC R3, c[0x0][0x388] ;  /* 0x0000e200ff037b82 */ /* 0x000f220000000800 */
[----:B------:R-:W4:Y:S01]  /*2cd0*/  LDCU UR6, c[0x0][0x388] ;  /* 0x00007100ff0677ac */ /* 0x000f220008000800 */
[----:B------:R-:W-:-:S06]  /*2ce0*/  UMOV UR4, URZ ;  /* 0x000000ff00047c82 */ /* 0x000fcc0008000000 */
[----:B---3--:R-:W3:Y:S08]  /*2cf0*/  LDC R4, c[0x0][0x384] ;  /* 0x0000e100ff047b82 */ /* 0x008ef00000000800 */
[----:B012---:R-:W0:Y:S08]  /*2d00*/  LDC.64 R10, c[0x0][0x398] ;  /* 0x0000e600ff0a7b82 */ /* 0x007e300000000a00 */
[----:B------:R-:W1:Y:S08]  /*2d10*/  LDC.64 R8, c[0x0][0x3a0] ;  /* 0x0000e800ff087b82 */ /* 0x000e700000000a00 */
[----:B------:R-:W2:Y:S02]  /*2d20*/  LDC.64 R12, c[0x0][0x3a8] ;  /* 0x0000ea00ff0c7b82 */ /* 0x000ea40000000a00 */
.L_x_27:
[----:B----4-:R-:W-:-:S05]  /*2d30*/  IMAD R15, R3, UR4, RZ ;  /* 0x00000004030f7c24 */ /* 0x010fca000f8e02ff */
[C---:B------:R-:W-:Y:S01]  /*2d40*/  IADD3 R25, PT, PT, R15.reuse, UR12, RZ ;  /* 0x0000000c0f197c10 */ /* 0x040fe2000fffe0ff */
[----:B--2---:R-:W-:-:S04]  /*2d50*/  IMAD.WIDE.U32 R14, R15, 0x4, R12 ;  /* 0x000000040f0e7825 */ /* 0x004fc800078e000c */
[----:B------:R-:W-:Y:S01]  /*2d60*/  IMAD.WIDE R24, R25, 0x4, R12 ;  /* 0x0000000419187825 */ /* 0x000fe200078e020c */
[----:B0-----:R-:W2:Y:S04]  /*2d70*/  LDG.E R6, desc[UR18][R14.64] ;  /* 0x000000120e067981 */ /* 0x001ea8000c1e1900 */
[----:B------:R-:W2:Y:S02]  /*2d80*/  LDG.E R5, desc[UR18][R24.64] ;  /* 0x0000001218057981 */ /* 0x000ea4000c1e1900 */
[----:B--2---:R-:W-:-:S04]  /*2d90*/  IMAD R21, R5, R3, R6 ;  /* 0x0000000305157224 */ /* 0x004fc800078e0206 */
[----:B0-----:R-:W-:-:S05]  /*2da0*/  IMAD.WIDE R20, R21, 0x4, R10 ;  /* 0x0000000415147825 */ /* 0x001fca00078e020a */
[----:B------:R-:W2:Y:S02]  /*2db0*/  LDG.E R7, desc[UR18][R20.64] ;  /* 0x0000001214077981 */ /* 0x000ea4000c1e1900 */
[----:B--2---:R-:W-:-:S13]  /*2dc0*/  ISETP.GE.AND P0, PT, R7, R2, PT ;  /* 0x000000020700720c */ /* 0x004fda0003f06270 */
[----:B------:R-:W0:Y:S02]  /*2dd0*/  @!P0 LDC.64 R26, c[0x0][0x390] ;  /* 0x0000e400ff1a8b82 */ /* 0x000e240000000a00 */
[----:B0-----:R0:W-:Y:S04]  /*2de0*/  @!P0 STG.E desc[UR18][R26.64], R6 ;  /* 0x000000061a008986 */ /* 0x0011e8000c101912 */
[----:B------:R2:W5:Y:S04]  /*2df0*/  @!P0 LDG.E R5, desc[UR18][R24.64] ;  /* 0x0000001218058981 */ /* 0x000568000c1e1900 */
[----:B0-----:R2:W5:Y:S01]  /*2e00*/  @!P0 LDG.E R6, desc[UR18][R14.64] ;  /* 0x000000120e068981 */ /* 0x001562000c1e1900 */
[----:B------:R-:W0:Y:S01]  /*2e10*/  I2F.F64 R16, R7 ;  /* 0x0000000700107312 */ /* 0x000e220000201c00 */
[----:B------:R-:W-:-:S07]  /*2e20*/  @!P0 MOV R2, R7 ;  /* 0x0000000700028202 */ /* 0x000fce0000000f00 */
[----:B0-----:R-:W0:Y:S01]  /*2e30*/  MUFU.RCP64H R19, R17 ;  /* 0x0000001100137308 */ /* 0x001e220000001800 */
[----:B------:R-:W-:-:S04]  /*2e40*/  IADD3 R18, PT, PT, R17, 0x300402, RZ ;  /* 0x0030040211127810 */ /* 0x000fc80007ffe0ff */
[----:B------:R-:W-:Y:S02]  /*2e50*/  FSETP.GEU.AND P1, PT, |R18|, 5.8789094863358348022e-39, PT ;  /* 0x004004021200780b */ /* 0x000fe40003f2e200 */
[----:B0-----:R-:W-:-:S08]  /*2e60*/  DFMA R22, -R16, R18, 1 ;  /* 0x3ff000001016742b */ /* 0x001fd00000000112 */
[----:B------:R-:W-:-:S08]  /*2e70*/  DFMA R22, R22, R22, R22 ;  /* 0x000000161616722b */ /* 0x000fd00000000016 */
[----:B------:R-:W-:-:S08]  /*2e80*/  DFMA R20, R18, R22, R18 ;  /* 0x000000161214722b */ /* 0x000fd00000000012 */
[----:B------:R-:W-:-:S08]  /*2e90*/  DFMA R22, -R16, R20, 1 ;  /* 0x3ff000001016742b */ /* 0x000fd00000000114 */
[----:B------:R-:W-:Y:S01]  /*2ea0*/  DFMA R18, R20, R22, R20 ;  /* 0x000000161412722b */ /* 0x000fe20000000014 */
[----:B--2---:R-:W-:Y:S10]  /*2eb0*/  @P1 BRA `(.L_x_26) ;  /* 0x0000000000101947 */ /* 0x004ff40003800000 */
[----:B------:R-:W-:Y:S02]  /*2ec0*/  LOP3.LUT R20, R17, 0x7fffffff, RZ, 0xc0, !PT ;  /* 0x7fffffff11147812 */ /* 0x000fe400078ec0ff */
[----:B------:R-:W-:Y:S02]  /*2ed0*/  MOV R0, 0x2f00 ;  /* 0x00002f0000007802 */ /* 0x000fe40000000f00 */
[----:B------:R-:W-:-:S07]  /*2ee0*/  IADD3 R20, PT, PT, R20, -0x100000, RZ ;  /* 0xfff0000014147810 */ /* 0x000fce0007ffe0ff */
[----:B-1-3-5:R-:W-:Y:S05]  /*2ef0*/  CALL.REL.NOINC `($__internal_0_$__cuda_sm20_dblrcp_rn_slowpath_v3) ;  /* 0x0000001000787944 */ /* 0x02afea0003c00000 */
.L_x_26:
[----:B-----5:R-:W-:-:S04]  /*2f00*/  IMAD R7, R5, UR6, R6 ;  /* 0x0000000605077c24 */ /* 0x020fc8000f8e0206 */
[----:B-1----:R-:W-:-:S05]  /*2f10*/  IMAD.WIDE R6, R7, 0x4, R8 ;  /* 0x0000000407067825 */ /* 0x002fca00078e0208 */
[----:B------:R-:W2:Y:S01]  /*2f20*/  LDG.E R5, desc[UR18][R6.64] ;  /* 0x0000001206057981 */ /* 0x000ea2000c1e1900 */
[----:B------:R-:W2:Y:S02]  /*2f30*/  F2F.F32.F64 R18, R18 ;  /* 0x0000001200127310 */ /* 0x000ea40000301000 */
[----:B--2---:R-:W-:-:S05]  /*2f40*/  FADD R5, R18, R5 ;  /* 0x0000000512057221 */ /* 0x004fca0000000000 */
[----:B------:R0:W-:Y:S04]  /*2f50*/  STG.E desc[UR18][R6.64], R5 ;  /* 0x0000000506007986 */ /* 0x0001e8000c101912 */
[----:B------:R-:W2:Y:S04]  /*2f60*/  LDG.E R14, desc[UR18][R14.64] ;  /* 0x000000120e0e7981 */ /* 0x000ea8000c1e1900 */
[----:B------:R-:W2:Y:S01]  /*2f70*/  LDG.E R25, desc[UR18][R24.64] ;  /* 0x0000001218197981 */ /* 0x000ea2000c1e1900 */
[----:B------:R-:W-:Y:S01]  /*2f80*/  UIADD3 UR5, UPT, UPT, UR4, 0x1, URZ ;  /* 0x0000000104057890 */ /* 0x000fe2000fffe0ff */
[----:B--2---:R-:W-:-:S04]  /*2f90*/  IMAD R17, R14, UR6, R25 ;  /* 0x000000060e117c24 */ /* 0x004fc8000f8e0219 */
[----:B------:R-:W-:-:S05]  /*2fa0*/  IMAD.WIDE R16, R17, 0x4, R8 ;  /* 0x0000000411107825 */ /* 0x000fca00078e0208 */
[----:B------:R-:W2:Y:S01]  /*2fb0*/  LDG.E R21, desc[UR18][R16.64] ;  /* 0x0000001210157981 */ /* 0x000ea2000c1e1900 */
[----:B---3--:R-:W-:Y:S01]  /*2fc0*/  ISETP.NE.AND P0, PT, R4, UR5, PT ;  /* 0x0000000504007c0c */ /* 0x008fe2000bf05270 */
[----:B--2---:R-:W-:-:S05]  /*2fd0*/  FADD R21, R18, R21 ;  /* 0x0000001512157221 */ /* 0x004fca0000000000 */
[----:B------:R0:W-:Y:S07]  /*2fe0*/  STG.E desc[UR18][R16.64], R21 ;  /* 0x0000001510007986 */ /* 0x0001ee000c101912 */
[----:B------:R-:W-:Y:S05]  /*2ff0*/  @!P0 EXIT ;  /* 0x000000000000894d */ /* 0x000fea0003800000 */
[----:B------:R-:W-:Y:S01]  /*3000*/  UMOV UR4, UR5 ;  /* 0x0000000500047c82 */ /* 0x000fe20008000000 */
[----:B------:R-:W-:Y:S05]  /*3010*/  BRA `(.L_x_27) ;  /* 0xfffffffc00447947 */ /* 0x000fea000383ffff */
.L_x_25:
[C---:B------:R-:W-:Y:S01]  /*3020*/  ISETP.GE.U32.AND P0, PT, R0.reuse, 0x4, PT ;  /* 0x000000040000780c */ /* 0x040fe20003f06070 */
[----:B------:R-:W-:Y:S01]  /*3030*/  HFMA2 R3, -RZ, RZ, 0, 0 ;  /* 0x00000000ff037431 */ /* 0x000fe200000001ff */
[----:B------:R-:W-:-:S11]  /*3040*/  LOP3.LUT R2, R0, 0x3, RZ, 0xc0, !PT ;  /* 0x0000000300027812 */ /* 0x000fd600078ec0ff */
[----:B------:R-:W-:Y:S05]  /*3050*/  @!P0 BRA `(.L_x_28) ;  /* 0x0000000800348947 */ /* 0x000fea0003800000 */
[----:B---3--:R-:W3:Y:S01]  /*3060*/  LDC R4, c[0x0][0x388] ;  /* 0x0000e200ff047b82 */ /* 0x008ee20000000800 */
[----:B------:R-:W-:Y:S01]  /*3070*/  LOP3.LUT R3, R0, 0x7ffffffc, RZ, 0xc0, !PT ;  /* 0x7ffffffc00037812 */ /* 0x000fe200078ec0ff */
[----:B------:R-:W4:Y:S01]  /*3080*/  LDCU UR11, c[0x0][0x388] ;  /* 0x00007100ff0b77ac */ /* 0x000f220008000800 */
[----:B------:R-:W-:-:S05]  /*3090*/  UMOV UR4, URZ ;  /* 0x000000ff00047c82 */ /* 0x000fca0008000000 */
[----:B012---:R-:W0:Y:S08]  /*30a0*/  LDC.64 R6, c[0x0][0x398] ;  /* 0x0000e600ff067b82 */ /* 0x007e300000000a00 */
[----:B------:R-:W1:Y:S08]  /*30b0*/  LDC.64 R8, c[0x0][0x3a0] ;  /* 0x0000e800ff087b82 */ /* 0x000e700000000a00 */
[----:B----4-:R-:W2:Y:S02]  /*30c0*/  LDC.64 R10, c[0x0][0x3a8] ;  /* 0x0000ea00ff0a7b82 */ /* 0x010ea40000000a00 */
.L_x_33:
[----:B---3--:R-:W-:-:S05]  /*30d0*/  IMAD R25, R4, UR4, RZ ;  /* 0x0000000404197c24 */ /* 0x008fca000f8e02ff */
[C---:B------:R-:W-:Y:S01]  /*30e0*/  IADD3 R13, PT, PT, R25.reuse, UR12, RZ ;  /* 0x0000000c190d7c10 */ /* 0x040fe2000fffe0ff */
[----:B--2---:R-:W-:-:S04]  /*30f0*/  IMAD.WIDE R24, R25, 0x4, R10 ;  /* 0x0000000419187825 */ /* 0x004fc800078e020a */
[----:B------:R-:W-:Y:S01]  /*3100*/  IMAD.WIDE R12, R13, 0x4, R10 ;  /* 0x000000040d0c7825 */ /* 0x000fe200078e020a */
[----:B------:R-:W2:Y:S04]  /*3110*/  LDG.E R0, desc[UR18][R24.64] ;  /* 0x0000001218007981 */ /* 0x000ea8000c1e1900 */
[----:B----4-:R-:W2:Y:S02]  /*3120*/  LDG.E R5, desc[UR18][R12.64] ;  /* 0x000000120c057981 */ /* 0x010ea4000c1e1900 */
[----:B--2---:R-:W-:-:S04]  /*3130*/  IMAD R5, R5, R4, R0 ;  /* 0x0000000405057224 */ /* 0x004fc800078e0200 */
[----:B0-----:R-:W-:-:S05]  /*3140*/  IMAD.WIDE R18, R5, 0x4, R6 ;  /* 0x0000000405127825 */ /* 0x001fca00078e0206 */
[----:B------:R-:W2:Y:S02]  /*3150*/  LDG.E R16, desc[UR18][R18.64] ;  /* 0x0000001212107981 */ /* 0x000ea4000c1e1900 */
[----:B--2---:R-:W0:Y:S08]  /*3160*/  I2F.F64 R16, R16 ;  /* 0x0000001000107312 */ /* 0x004e300000201c00 */
        /* <DEDUP_REMOVED lines=12> */
[----:B-1----:R-:W-:Y:S05]  /*3230*/  CALL.REL.NOINC `($__internal_0_$__cuda_sm20_dblrcp_rn_slowpath_v3) ;  /* 0x0000000c00a87944 */ /* 0x002fea0003c00000 */
.L_x_29:
[----:B-1----:R-:W-:-:S05]  /*3240*/  IMAD.WIDE R16, R5, 0x4, R8 ;  /* 0x0000000405107825 */ /* 0x002fca00078e0208 */
[----:B------:R-:W2:Y:S01]  /*3250*/  LDG.E R5, desc[UR18][R16.64] ;  /* 0x0000001210057981 */ /* 0x000ea2000c1e1900 */
[----:B------:R-:W2:Y:S02]  /*3260*/  F2F.F32.F64 R18, R18 ;  /* 0x0000001200127310 */ /* 0x000ea40000301000 */
[----:B--2---:R-:W-:-:S05]  /*3270*/  FADD R5, R18, R5 ;  /* 0x0000000512057221 */ /* 0x004fca0000000000 */
[----:B------:R0:W-:Y:S04]  /*3280*/  STG.E desc[UR18][R16.64], R5 ;  /* 0x0000000510007986 */ /* 0x0001e8000c101912 */
[----:B------:R-:W2:Y:S04]  /*3290*/  LDG.E R25, desc[UR18][R24.64] ;  /* 0x0000001218197981 */ /* 0x000ea8000c1e1900 */
[----:B------:R-:W2:Y:S02]  /*32a0*/  LDG.E R0, desc[UR18][R12.64] ;  /* 0x000000120c007981 */ /* 0x000ea4000c1e1900 */
[----:B--2---:R-:W-:-:S04]  /*32b0*/  IMAD R21, R25, R4, R0 ;  /* 0x0000000419157224 */ /* 0x004fc800078e0200 */
[----:B------:R-:W-:-:S05]  /*32c0*/  IMAD.WIDE R20, R21, 0x4, R8 ;  /* 0x0000000415147825 */ /* 0x000fca00078e0208 */
[----:B------:R-:W2:Y:S02]  /*32d0*/  LDG.E R15, desc[UR18][R20.64] ;  /* 0x00000012140f7981 */ /* 0x000ea4000c1e1900 */
[----:B--2---:R-:W-:Y:S01]  /*32e0*/  FADD R27, R18, R15 ;  /* 0x0000000f121b7221 */ /* 0x004fe20000000000 */
[----:B------:R-:W-:-:S04]  /*32f0*/  IMAD.WIDE R14, R4, 0x4, R12 ;  /* 0x00000004040e7825 */ /* 0x000fc800078e020c */
[----:B------:R1:W-:Y:S04]  /*3300*/  STG.E desc[UR18][R20.64], R27 ;  /* 0x0000001b14007986 */ /* 0x0003e8000c101912 */
[----:B------:R-:W0:Y:S04]  /*3310*/  LDG.E R19, desc[UR18][R14.64] ;  /* 0x000000120e137981 */ /* 0x000e28000c1e1900 */
[----:B------:R-:W0:Y:S02]  /*3320*/  LDG.E R0, desc[UR18][R12.64+0x4] ;  /* 0x000004120c007981 */ /* 0x000e24000c1e1900 */
[----:B0-----:R-:W-:-:S04]  /*3330*/  IMAD R5, R19, R4, R0 ;  /* 0x0000000413057224 */ /* 0x001fc800078e0200 */
[----:B------:R-:W-:-:S05]  /*3340*/  IMAD.WIDE R22, R5, 0x4, R6 ;  /* 0x0000000405167825 */ /* 0x000fca00078e0206 */
        /* <DEDUP_REMOVED lines=8> */
[----:B-1----:R-:W-:-:S08]  /*33d0*/  DFMA R20, -R16, R24, 1 ;  /* 0x3ff000001014742b */ /* 0x002fd00000000118 */
[----:B------:R-:W-:Y:S01]  /*33e0*/  DFMA R18, R24, R20, R24 ;  /* 0x000000141812722b */ /* 0x000fe20000000018 */
[----:B------:R-:W-:Y:S10]  /*33f0*/  @P0 BRA `(.L_x_30) ;  /* 0x0000000000100947 */ /* 0x000ff40003800000 */
[----:B------:R-:W-:Y:S02]  /*3400*/  LOP3.LUT R20, R17, 0x7fffffff, RZ, 0xc0, !PT ;  /* 0x7fffffff11147812 */ /* 0x000fe400078ec0ff */
[----:B------:R-:W-:Y:S02]  /*3410*/  MOV R0, 0x3440 ;  /* 0x0000344000007802 */ /* 0x000fe40000000f00 */
[----:B------:R-:W-:-:S07]  /*3420*/  IADD3 R20, PT, PT, R20, -0x100000, RZ ;  /* 0xfff0000014147810 */ /* 0x000fce0007ffe0ff */
[----:B------:R-:W-:Y:S05]  /*3430*/  CALL.REL.NOINC `($__internal_0_$__cuda_sm20_dblrcp_rn_slowpath_v3) ;  /* 0x0000000c00287944 */ /* 0x000fea0003c00000 */
.L_x_30:
[----:B------:R-:W-:-:S05]  /*3440*/  IMAD.WIDE R16, R5, 0x4, R8 ;  /* 0x0000000405107825 */ /* 0x000fca00078e0208 */
        /* <DEDUP_REMOVED lines=8> */
[----:B------:R-:W2:Y:S01]  /*34d0*/  LDG.E R23, desc[UR18][R20.64] ;  /* 0x0000001214177981 */ /* 0x000ea2000c1e1900 */
[----:B------:R-:W-:-:S04]  /*34e0*/  IMAD.WIDE R24, R4, 0x4, R14 ;  /* 0x0000000404187825 */ /* 0x000fc800078e020e */
[----:B--2---:R-:W-:-:S05]  /*34f0*/  FADD R27, R18, R23 ;  /* 0x00000017121b7221 */ /* 0x004fca0000000000 */
        /* <DEDUP_REMOVED lines=20> */
.L_x_31:
        /* <DEDUP_REMOVED lines=32> */
.L_x_32:
[----:B------:R-:W-:-:S05]  /*3840*/  IMAD.WIDE R14, R5, 0x4, R8 ;  /* 0x00000004050e7825 */ /* 0x000fca00078e0208 */
[----:B------:R-:W2:Y:S01]  /*3850*/  LDG.E R5, desc[UR18][R14.64] ;  /* 0x000000120e057981 */ /* 0x000ea2000c1e1900 */
[----:B------:R-:W2:Y:S02]  /*3860*/  F2F.F32.F64 R18, R18 ;  /* 0x0000001200127310 */ /* 0x000ea40000301000 */
[----:B--2---:R-:W-:-:S05]  /*3870*/  FADD R5, R18, R5 ;  /* 0x0000000512057221 */ /* 0x004fca0000000000 */
[----:B------:R4:W-:Y:S04]  /*3880*/  STG.E desc[UR18][R14.64], R5 ;  /* 0x000000050e007986 */ /* 0x0009e8000c101912 */
[----:B------:R-:W2:Y:S04]  /*3890*/  LDG.E R24, desc[UR18][R24.64+0x4] ;  /* 0x0000041218187981 */ /* 0x000ea8000c1e1900 */
[----:B------:R-:W2:Y:S02]  /*38a0*/  LDG.E R13, desc[UR18][R12.64] ;  /* 0x000000120c0d7981 */ /* 0x000ea4000c1e1900 */
[----:B--2---:R-:W-:-:S04]  /*38b0*/  IMAD R17, R24, UR11, R13 ;  /* 0x0000000b18117c24 */ /* 0x004fc8000f8e020d */
[----:B------:R-:W-:-:S05]  /*38c0*/  IMAD.WIDE R16, R17, 0x4, R8 ;  /* 0x0000000411107825 */ /* 0x000fca00078e0208 */
[----:B------:R-:W2:Y:S01]  /*38d0*/  LDG.E R21, desc[UR18][R16.64] ;  /* 0x0000001210157981 */ /* 0x000ea2000c1e1900 */
[----:B------:R-:W-:-:S06]  /*38e0*/  UIADD3 UR4, UPT, UPT, UR4, 0x4, URZ ;  /* 0x0000000404047890 */ /* 0x000fcc000fffe0ff */
[----:B------:R-:W-:Y:S01]  /*38f0*/  ISETP.NE.AND P0, PT, R3, UR4, PT ;  /* 0x0000000403007c0c */ /* 0x000fe2000bf05270 */
[----:B--2---:R-:W-:-:S05]  /*3900*/  FADD R21, R18, R21 ;  /* 0x0000001512157221 */ /* 0x004fca0000000000 */
[----:B------:R4:W-:Y:S07]  /*3910*/  STG.E desc[UR18][R16.64], R21 ;  /* 0x0000001510007986 */ /* 0x0009ee000c101912 */
[----:B------:R-:W-:Y:S05]  /*3920*/  @P0 BRA `(.L_x_33) ;  /* 0xfffffff400e80947 */ /* 0x000fea000383ffff */
.L_x_28:
[----:B------:R-:W-:-:S13]  /*3930*/  ISETP.NE.AND P0, PT, R2, RZ, PT ;  /* 0x000000ff0200720c */ /* 0x000fda0003f05270 */
[----:B------:R-:W-:Y:S05]  /*3940*/  @!P0 EXIT ;  /* 0x000000000000894d */ /* 0x000fea0003800000 */
[----:B------:R-:W-:-:S13]  /*3950*/  ISETP.NE.AND P0, PT, R2, 0x1, PT ;  /* 0x000000010200780c */ /* 0x000fda0003f05270 */
[----:B------:R-:W-:Y:S05]  /*3960*/  @!P0 BRA `(.L_x_34) ;  /* 0x00000004002c8947 */ /* 0x000fea0003800000 */
[----:B---34-:R-:W3:Y:S01]  /*3970*/  LDC.64 R4, c[0x0][0x3a8] ;  /* 0x0000ea00ff047b82 */ /* 0x018ee20000000a00 */
[----:B012---:R-:W-:-:S05]  /*3980*/  IMAD R9, R3, UR11, RZ ;  /* 0x0000000b03097c24 */ /* 0x007fca000f8e02ff */
[C---:B------:R-:W-:Y:S01]  /*3990*/  IADD3 R7, PT, PT, R9.reuse, UR12, RZ ;  /* 0x0000000c09077c10 */ /* 0x040fe2000fffe0ff */
[----:B---3--:R-:W-:-:S04]  /*39a0*/  IMAD.WIDE R8, R9, 0x4, R4 ;  /* 0x0000000409087825 */ /* 0x008fc800078e0204 */
[----:B------:R-:W-:Y:S01]  /*39b0*/  IMAD.WIDE R4, R7, 0x4, R4 ;  /* 0x0000000407047825 */ /* 0x000fe200078e0204 */
[----:B------:R-:W2:Y:S01]  /*39c0*/  LDG.E R11, desc[UR18][R8.64] ;  /* 0x00000012080b7981 */ /* 0x000ea2000c1e1900 */
[----:B------:R-:W0:Y:S03]  /*39d0*/  LDC.64 R6, c[0x0][0x398] ;  /* 0x0000e600ff067b82 */ /* 0x000e260000000a00 */
[----:B------:R-:W2:Y:S02]  /*39e0*/  LDG.E R2, desc[UR18][R4.64] ;  /* 0x0000001204027981 */ /* 0x000ea4000c1e1900 */
[----:B--2---:R-:W-:-:S04]  /*39f0*/  IMAD R2, R2, UR11, R11 ;  /* 0x0000000b02027c24 */ /* 0x004fc8000f8e020b */
[----:B0-----:R-:W-:-:S06]  /*3a00*/  IMAD.WIDE R6, R2, 0x4, R6 ;  /* 0x0000000402067825 */ /* 0x001fcc00078e0206 */
        /* <DEDUP_REMOVED lines=15> */
.L_x_35:
[----:B------:R-:W0:Y:S01]  /*3b00*/  LDC.64 R12, c[0x0][0x3a0] ;  /* 0x0000e800ff0c7b82 */ /* 0x000e220000000a00 */
[----:B------:R-:W1:Y:S07]  /*3b10*/  F2F.F32.F64 R18, R18 ;  /* 0x0000001200127310 */ /* 0x000e6e0000301000 */
[----:B------:R-:W2:Y:S01]  /*3b20*/  LDC R17, c[0x0][0x388] ;  /* 0x0000e200ff117b82 */ /* 0x000ea20000000800 */
[----:B0-----:R-:W-:-:S05]  /*3b30*/  IMAD.WIDE R10, R2, 0x4, R12 ;  /* 0x00000004020a7825 */ /* 0x001fca00078e020c */
[----:B------:R-:W1:Y:S02]  /*3b40*/  LDG.E R7, desc[UR18][R10.64] ;  /* 0x000000120a077981 */ /* 0x000e64000c1e1900 */
[----:B-1----:R-:W-:-:S05]  /*3b50*/  FADD R15, R18, R7 ;  /* 0x00000007120f7221 */ /* 0x002fca0000000000 */
[----:B------:R0:W-:Y:S04]  /*3b60*/  STG.E desc[UR18][R10.64], R15 ;  /* 0x0000000f0a007986 */ /* 0x0001e8000c101912 */
[----:B------:R-:W2:Y:S04]  /*3b70*/  LDG.E R8, desc[UR18][R8.64] ;  /* 0x0000001208087981 */ /* 0x000ea8000c1e1900 */
[----:B------:R-:W2:Y:S02]  /*3b80*/  LDG.E R7, desc[UR18][R4.64] ;  /* 0x0000001204077981 */ /* 0x000ea4000c1e1900 */
[----:B--2---:R-:W-:-:S02]  /*3b90*/  IMAD R7, R8, R17, R7 ;  /* 0x0000001108077224 */ /* 0x004fc400078e0207 */
[----:B------:R-:W1:Y:S02]  /*3ba0*/  LDC.64 R8, c[0x0][0x398] ;  /* 0x0000e600ff087b82 */ /* 0x000e640000000a00 */
[----:B------:R-:W-:-:S05]  /*3bb0*/  IMAD.WIDE R12, R7, 0x4, R12 ;  /* 0x00000004070c7825 */ /* 0x000fca00078e020c */
[----:B------:R-:W2:Y:S02]  /*3bc0*/  LDG.E R7, desc[UR18][R12.64] ;  /* 0x000000120c077981 */ /* 0x000ea4000c1e1900 */
[----:B--2---:R-:W-:Y:S01]  /*3bd0*/  FADD R21, R18, R7 ;  /* 0x0000000712157221 */ /* 0x004fe20000000000 */
[----:B------:R-:W-:-:S04]  /*3be0*/  IMAD.WIDE R6, R17, 0x4, R4 ;  /* 0x0000000411067825 */ /* 0x000fc800078e0204 */
[----:B------:R2:W-:Y:S04]  /*3bf0*/  STG.E desc[UR18][R12.64], R21 ;  /* 0x000000150c007986 */ /* 0x0005e8000c101912 */
[----:B------:R-:W3:Y:S04]  /*3c00*/  LDG.E R2, desc[UR18][R6.64] ;  /* 0x0000001206027981 */ /* 0x000ee8000c1e1900 */
[----:B0-----:R-:W3:Y:S02]  /*3c10*/  LDG.E R11, desc[UR18][R4.64+0x4] ;  /* 0x00000412040b7981 */ /* 0x001ee4000c1e1900 */
[----:B---3--:R-:W-:-:S04]  /*3c20*/  IMAD R2, R2, R17, R11 ;  /* 0x0000001102027224 */ /* 0x008fc800078e020b */
[----:B-1----:R-:W-:-:S06]  /*3c30*/  IMAD.WIDE R8, R2, 0x4, R8 ;  /* 0x0000000402087825 */ /* 0x002fcc00078e0208 */
[----:B------:R-:W3:Y:S02]  /*3c40*/  LDG.E R8, desc[UR18][R8.64] ;  /* 0x0000001208087981 */ /* 0x000ee4000c1e1900 */
[----:B---3--:R-:W0:Y:S08]  /*3c50*/  I2F.F64 R16, R8 ;  /* 0x0000000800107312 */ /* 0x008e300000201c00 */
[----:B0-----:R-:W0:Y:S01]  /*3c60*/  MUFU.RCP64H R11, R17 ;  /* 0x00000011000b7308 */ /* 0x001e220000001800 */
[----:B------:R-:W-:-:S04]  /*3c70*/  IADD3 R10, PT, PT, R17, 0x300402, RZ ;  /* 0x00300402110a7810 */ /* 0x000fc80007ffe0ff */
[----:B------:R-:W-:Y:S02]  /*3c80*/  FSETP.GEU.AND P0, PT, |R10|, 5.8789094863358348022e-39, PT ;  /* 0x004004020a00780b */ /* 0x000fe40003f0e200 */
[----:B0-----:R-:W-:-:S08]  /*3c90*/  DFMA R14, -R16, R10, 1 ;  /* 0x3ff00000100e742b */ /* 0x001fd0000000010a */
[----:B------:R-:W-:-:S08]  /*3ca0*/  DFMA R14, R14, R14, R14 ;  /* 0x0000000e0e0e722b */ /* 0x000fd0000000000e */
[----:B------:R-:W-:-:S08]  /*3cb0*/  DFMA R14, R10, R14, R10 ;  /* 0x0000000e0a0e722b */ /* 0x000fd0000000000a */
[----:B--2---:R-:W-:-:S08]  /*3cc0*/  DFMA R12, -R16, R14, 1 ;  /* 0x3ff00000100c742b */ /* 0x004fd0000000010e */
[----:B------:R-:W-:Y:S01]  /*3cd0*/  DFMA R18, R14, R12, R14 ;  /* 0x0000000c0e12722b */ /* 0x000fe2000000000e */
[----:B------:R-:W-:Y:S10]  /*3ce0*/  @P0 BRA `(.L_x_36) ;  /* 0x0000000000100947 */ /* 0x000ff40003800000 */
[----:B------:R-:W-:Y:S02]  /*3cf0*/  LOP3.LUT R20, R17, 0x7fffffff, RZ, 0xc0, !PT ;  /* 0x7fffffff11147812 */ /* 0x000fe400078ec0ff */
[----:B------:R-:W-:Y:S02]  /*3d00*/  MOV R0, 0x3d30 ;  /* 0x00003d3000007802 */ /* 0x000fe40000000f00 */
[----:B------:R-:W-:-:S07]  /*3d10*/  IADD3 R20, PT, PT, R20, -0x100000, RZ ;  /* 0xfff0000014147810 */ /* 0x000fce0007ffe0ff */
[----:B------:R-:W-:Y:S05]  /*3d20*/  CALL.REL.NOINC `($__internal_0_$__cuda_sm20_dblrcp_rn_slowpath_v3) ;  /* 0x0000000000ec7944 */ /* 0x000fea0003c00000 */
.L_x_36:
[----:B------:R-:W0:Y:S01]  /*3d30*/  LDC.64 R10, c[0x0][0x3a0] ;  /* 0x0000e800ff0a7b82 */ /* 0x000e220000000a00 */
[----:B------:R-:W1:Y:S01]  /*3d40*/  F2F.F32.F64 R18, R18 ;  /* 0x0000001200127310 */ /* 0x000e620000301000 */
[----:B------:R-:W2:Y:S01]  /*3d50*/  LDCU UR11, c[0x0][0x388] ;  /* 0x00007100ff0b77ac */ /* 0x000ea20008000800 */
[----:B0-----:R-:W-:-:S05]  /*3d60*/  IMAD.WIDE R8, R2, 0x4, R10 ;  /* 0x0000000402087825 */ /* 0x001fca00078e020a */
[----:B------:R-:W1:Y:S02]  /*3d70*/  LDG.E R13, desc[UR18][R8.64] ;  /* 0x00000012080d7981 */ /* 0x000e64000c1e1900 */
[----:B-1----:R-:W-:-:S05]  /*3d80*/  FADD R13, R18, R13 ;  /* 0x0000000d120d7221 */ /* 0x002fca0000000000 */
[----:B------:R0:W-:Y:S04]  /*3d90*/  STG.E desc[UR18][R8.64], R13 ;  /* 0x0000000d08007986 */ /* 0x0001e8000c101912 */
[----:B------:R-:W2:Y:S04]  /*3da0*/  LDG.E R4, desc[UR18][R4.64+0x4] ;  /* 0x0000041204047981 */ /* 0x000ea8000c1e1900 */
[----:B------:R-:W2:Y:S02]  /*3db0*/  LDG.E R7, desc[UR18][R6.64] ;  /* 0x0000001206077981 */ /* 0x000ea4000c1e1900 */
[----:B--2---:R-:W-:-:S04]  /*3dc0*/  IMAD R15, R4, UR11, R7 ;  /* 0x0000000b040f7c24 */ /* 0x004fc8000f8e0207 */
[----:B------:R-:W-:-:S05]  /*3dd0*/  IMAD.WIDE R10, R15, 0x4, R10 ;  /* 0x000000040f0a7825 */ /* 0x000fca00078e020a */
[----:B------:R-:W2:Y:S01]  /*3de0*/  LDG.E R15, desc[UR18][R10.64] ;  /* 0x000000120a0f7981 */ /* 0x000ea2000c1e1900 */
[----:B------:R-:W-:Y:S01]  /*3df0*/  IADD3 R3, PT, PT, R3, 0x2, RZ ;  /* 0x0000000203037810 */ /* 0x000fe20007ffe0ff */
[----:B--2---:R-:W-:-:S05]  /*3e00*/  FADD R15, R18, R15 ;  /* 0x0000000f120f7221 */ /* 0x004fca0000000000 */
[----:B------:R0:W-:Y:S02]  /*3e10*/  STG.E desc[UR18][R10.64], R15 ;  /* 0x0000000f0a007986 */ /* 0x0001e4000c101912 */
.L_x_34:
[----:B------:R-:W5:Y:S02]  /*3e20*/  LDC R0, c[0x0][0x384] ;  /* 0x0000e100ff007b82 */ /* 0x000f640000000800 */
[----:B-----5:R-:W-:-:S04]  /*3e30*/  LOP3.LUT R0, R0, 0x1, RZ, 0xc0, !PT ;  /* 0x0000000100007812 */ /* 0x020fc800078ec0ff */
[----:B------:R-:W-:-:S13]  /*3e40*/  ISETP.NE.U32.AND P0, PT, R0, 0x1, PT ;  /* 0x000000010000780c */ /* 0x000fda0003f05070 */
[----:B------:R-:W-:Y:S05]  /*3e50*/  @P0 EXIT ;  /* 0x000000000000094d */ /* 0x000fea0003800000 */
[----:B012---:R-:W4:Y:S01]  /*3e60*/  LDC.64 R6, c[0x0][0x3a8] ;  /* 0x0000ea00ff067b82 */ /* 0x007f220000000a00 */
[----:B------:R-:W-:-:S05]  /*3e70*/  IMAD R3, R3, UR11, RZ ;  /* 0x0000000b03037c24 */ /* 0x000fca000f8e02ff */
[C---:B---3--:R-:W-:Y:S01]  /*3e80*/  IADD3 R9, PT, PT, R3.reuse, UR12, RZ ;  /* 0x0000000c03097c10 */ /* 0x048fe2000fffe0ff */
[----:B----4-:R-:W-:-:S04]  /*3e90*/  IMAD.WIDE R4, R3, 0x4, R6 ;  /* 0x0000000403047825 */ /* 0x010fc800078e0206 */
        /* <DEDUP_REMOVED lines=21> */
.L_x_37:
[----:B------:R-:W0:Y:S01]  /*3ff0*/  LDC.64 R8, c[0x0][0x3a0] ;  /* 0x0000e800ff087b82 */ /* 0x000e220000000a00 */
[----:B------:R-:W1:Y:S07]  /*4000*/  F2F.F32.F64 R18, R18 ;  /* 0x0000001200127310 */ /* 0x000e6e0000301000 */
[----:B------:R-:W2:Y:S01]  /*4010*/  LDC R13, c[0x0][0x388] ;  /* 0x0000e200ff0d7b82 */ /* 0x000ea20000000800 */
[----:B0-----:R-:W-:-:S05]  /*4020*/  IMAD.WIDE R2, R2, 0x4, R8 ;  /* 0x0000000402027825 */ /* 0x001fca00078e0208 */
[----:B------:R-:W1:Y:S02]  /*4030*/  LDG.E R11, desc[UR18][R2.64] ;  /* 0x00000012020b7981 */ /* 0x000e64000c1e1900 */
[----:B-1----:R-:W-:-:S05]  /*4040*/  FADD R11, R18, R11 ;  /* 0x0000000b120b7221 */ /* 0x002fca0000000000 */
[----:B------:R-:W-:Y:S04]  /*4050*/  STG.E desc[UR18][R2.64], R11 ;  /* 0x0000000b02007986 */ /* 0x000fe8000c101912 */
[----:B------:R-:W2:Y:S04]  /*4060*/  LDG.E R4, desc[UR18][R4.64] ;  /* 0x0000001204047981 */ /* 0x000ea8000c1e1900 */
[----:B------:R-:W2:Y:S02]  /*4070*/  LDG.E R7, desc[UR18][R6.64] ;  /* 0x0000001206077981 */ /* 0x000ea4000c1e1900 */
[----:B--2---:R-:W-:-:S04]  /*4080*/  IMAD R13, R4, R13, R7 ;  /* 0x0000000d040d7224 */ /* 0x004fc800078e0207 */
[----:B------:R-:W-:-:S05]  /*4090*/  IMAD.WIDE R8, R13, 0x4, R8 ;  /* 0x000000040d087825 */ /* 0x000fca00078e0208 */
[----:B------:R-:W2:Y:S02]  /*40a0*/  LDG.E R13, desc[UR18][R8.64] ;  /* 0x00000012080d7981 */ /* 0x000ea4000c1e1900 */
[----:B--2---:R-:W-:-:S05]  /*40b0*/  FADD R13, R18, R13 ;  /* 0x0000000d120d7221 */ /* 0x004fca0000000000 */
[----:B------:R-:W-:Y:S01]  /*40c0*/  STG.E desc[UR18][R8.64], R13 ;  /* 0x0000000d08007986 */ /* 0x000fe2000c101912 */
[----:B------:R-:W-:Y:S05]  /*40d0*/  EXIT ;  /* 0x000000000000794d */ /* 0x000fea0003800000 */
        .weak           $__internal_0_$__cuda_sm20_dblrcp_rn_slowpath_v3
        .type           $__internal_0_$__cuda_sm20_dblrcp_rn_slowpath_v3,@function
        .size           $__internal_0_$__cuda_sm20_dblrcp_rn_slowpath_v3,(.L_x_98 - $__internal_0_$__cuda_sm20_dblrcp_rn_slowpath_v3)
$__internal_0_$__cuda_sm20_dblrcp_rn_slowpath_v3:
[----:B------:R-:W-:-:S14]  /*40e0*/  DSETP.GTU.AND P0, PT, |R16|, +INF , PT ;  /* 0x7ff000001000742a */ /* 0x000fdc0003f0c200 */
[----:B------:R-:W-:Y:S05]  /*40f0*/  @P0 BRA `(.L_x_38) ;  /* 0x00000000007c0947 */ /* 0x000fea0003800000 */
[----:B------:R-:W-:-:S04]  /*4100*/  LOP3.LUT R21, R17, 0x7fffffff, RZ, 0xc0, !PT ;  /* 0x7fffffff11157812 */ /* 0x000fc800078ec0ff */
[----:B------:R-:W-:-:S04]  /*4110*/  IADD3 R18, PT, PT, R21, -0x1, RZ ;  /* 0xffffffff15127810 */ /* 0x000fc80007ffe0ff */
[----:B------:R-:W-:-:S13]  /*4120*/  ISETP.GE.U32.AND P0, PT, R18, 0x7fefffff, PT ;  /* 0x7fefffff1200780c */ /* 0x000fda0003f06070 */
[----:B------:R-:W-:Y:S02]  /*4130*/  @P0 LOP3.LUT R19, R17, 0x7ff00000, RZ, 0x3c, !PT ;  /* 0x7ff0000011130812 */ /* 0x000fe400078e3cff */
[----:B------:R-:W-:Y:S01]  /*4140*/  @P0 MOV R18, RZ ;  /* 0x000000ff00120202 */ /* 0x000fe20000000f00 */
[----:B------:R-:W-:Y:S06]  /*4150*/  @P0 BRA `(.L_x_39) ;  /* 0x00000000006c0947 */ /* 0x000fec0003800000 */
[----:B------:R-:W-:-:S13]  /*4160*/  ISETP.GE.U32.AND P0, PT, R21, 0x1000001, PT ;  /* 0x010000011500780c */ /* 0x000fda0003f06070 */
[----:B------:R-:W-:Y:S05]  /*4170*/  @!P0 BRA `(.L_x_40) ;  /* 0x0000000000348947 */ /* 0x000fea0003800000 */
[----:B------:R-:W-:Y:S02]  /*4180*/  IADD3 R19, PT, PT, R17, -0x3fe00000, RZ ;  /* 0xc020000011137810 */ /* 0x000fe40007ffe0ff */
[----:B------:R-:W-:Y:S02]  /*4190*/  MOV R18, R16 ;  /* 0x0000001000127202 */ /* 0x000fe40000000f00 */
[----:B------:R-:W0:Y:S04]  /*41a0*/  MUFU.RCP64H R21, R19 ;  /* 0x0000001300157308 */ /* 0x000e280000001800 */
[----:B0-----:R-:W-:-:S08]  /*41b0*/  DFMA R22, -R18, R20, 1 ;  /* 0x3ff000001216742b */ /* 0x001fd00000000114 */
[----:B------:R-:W-:-:S08]  /*41c0*/  DFMA R22, R22, R22, R22 ;  /* 0x000000161616722b */ /* 0x000fd00000000016 */
[----:B------:R-:W-:-:S08]  /*41d0*/  DFMA R22, R20, R22, R20 ;  /* 0x000000161416722b */ /* 0x000fd00000000014 */
[----:B------:R-:W-:-:S08]  /*41e0*/  DFMA R20, -R18, R22, 1 ;  /* 0x3ff000001214742b */ /* 0x000fd00000000116 */
[----:B------:R-:W-:-:S08]  /*41f0*/  DFMA R20, R22, R20, R22 ;  /* 0x000000141614722b */ /* 0x000fd00000000016 */
[----:B------:R-:W-:-:S08]  /*4200*/  DMUL R20, R20, 2.2250738585072013831e-308 ;  /* 0x0010000014147828 */ /* 0x000fd00000000000 */
[----:B------:R-:W-:-:S08]  /*4210*/  DFMA R16, -R16, R20, 1 ;  /* 0x3ff000001010742b */ /* 0x000fd00000000114 */
[----:B------:R-:W-:-:S08]  /*4220*/  DFMA R16, R16, R16, R16 ;  /* 0x000000101010722b */ /* 0x000fd00000000010 */
[----:B------:R-:W-:Y:S01]  /*4230*/  DFMA R18, R20, R16, R20 ;  /* 0x000000101412722b */ /* 0x000fe20000000014 */
[----:B------:R-:W-:Y:S10]  /*4240*/  BRA `(.L_x_39) ;  /* 0x0000000000307947 */ /* 0x000ff40003800000 */
.L_x_40:
[----:B------:R-:W-:Y:S01]  /*4250*/  DMUL R16, R16, 8.11296384146066816958e+31 ;  /* 0x4690000010107828 */ /* 0x000fe20000000000 */
[----:B------:R-:W-:-:S05]  /*4260*/  MOV R18, R20 ;  /* 0x0000001400127202 */ /* 0x000fca0000000f00 */
[----:B------:R-:W0:Y:S02]  /*4270*/  MUFU.RCP64H R19, R17 ;  /* 0x0000001100137308 */ /* 0x000e240000001800 */
[----:B0-----:R-:W-:-:S08]  /*4280*/  DFMA R20, -R16, R18, 1 ;  /* 0x3ff000001014742b */ /* 0x001fd00000000112 */
[----:B------:R-:W-:-:S08]  /*4290*/  DFMA R20, R20, R20, R20 ;  /* 0x000000141414722b */ /* 0x000fd00000000014 */
[----:B------:R-:W-:-:S08]  /*42a0*/  DFMA R20, R18, R20, R18 ;  /* 0x000000141214722b */ /* 0x000fd00000000012 */
[----:B------:R-:W-:-:S08]  /*42b0*/  DFMA R18, -R16, R20, 1 ;  /* 0x3ff000001012742b */ /* 0x000fd00000000114 */
[----:B------:R-:W-:-:S08]  /*42c0*/  DFMA R18, R20, R18, R20 ;  /* 0x000000121412722b */ /* 0x000fd00000000014 */
[----:B------:R-:W-:Y:S01]  /*42d0*/  DMUL R18, R18, 8.11296384146066816958e+31 ;  /* 0x4690000012127828 */ /* 0x000fe20000000000 */
[----:B------:R-:W-:Y:S10]  /*42e0*/  BRA `(.L_x_39) ;  /* 0x0000000000087947 */ /* 0x000ff40003800000 */
.L_x_38:
[----:B------:R-:W-:Y:S02]  /*42f0*/  LOP3.LUT R19, R17, 0x80000, RZ, 0xfc, !PT ;  /* 0x0008000011137812 */ /* 0x000fe400078efcff */
[----:B------:R-:W-:-:S07]  /*4300*/  MOV R18, R16 ;  /* 0x0000001000127202 */ /* 0x000fce0000000f00 */
.L_x_39:
[----:B------:R-:W-:Y:S02]  /*4310*/  MOV R16, R0 ;  /* 0x0000000000107202 */ /* 0x000fe40000000f00 */
[----:B------:R-:W-:-:S04]  /*4320*/  MOV R17, 0x0 ;  /* 0x0000000000117802 */ /* 0x000fc80000000f00 */
[----:B------:R-:W-:Y:S05]  /*4330*/  RET.REL.NODEC R16 `(_Z31pheromon_aktualisierungs_kernelfiiiPiS_PfS_) ;  /* 0xffffffbc10307950 */ /* 0x000fea0003c3ffff */
.L_x_41:
[----:B------:R-:W-:-:S00]  /*4340*/  BRA `(.L_x_41) ;  /* 0xfffffffc00fc7947 */ /* 0x000fc0000383ffff */
[----:B------:R-:W-:-:S00]  /*4350*/  NOP ;  /* 0x0000000000007918 */ /* 0x000fc00000000000 */
        /* <DEDUP_REMOVED lines=10> */
.L_x_98:


//--------------------- .text._Z25tour_konstruktions_kernelP17curandStateXORWOWiiffPiPfS1_ --------------------------
	.section	.text._Z25tour_konstruktions_kernelP17curandStateXORWOWiiffPiPfS1_,"ax",@progbits
	.align	128
        .global         _Z25tour_konstruktions_kernelP17curandStateXORWOWiiffPiPfS1_
        .type           _Z25tour_konstruktions_kernelP17curandStateXORWOWiiffPiPfS1_,@function
        .size           _Z25tour_konstruktions_kernelP17curandStateXORWOWiiffPiPfS1_,(.L_x_100 - _Z25tour_konstruktions_kernelP17curandStateXORWOWiiffPiPfS1_)
        .other          _Z25tour_konstruktions_kernelP17curandStateXORWOWiiffPiPfS1_,@"STO_CUDA_ENTRY STV_DEFAULT"
_Z25tour_konstruktions_kernelP17curandStateXORWOWiiffPiPfS1_:
.text._Z25tour_konstruktions_kernelP17curandStateXORWOWiiffPiPfS1_:
[----:B------:R-:W-:Y:S01]  /*0000*/  LDC R1, c[0x0][0x37c] ;  /* 0x0000df00ff017b82 */ /* 0x000fe20000000800 */
[----:B------:R-:W0:Y:S01]  /*0010*/  S2R R2, SR_TID.X ;  /* 0x0000000000027919 */ /* 0x000e220000002100 */
[----:B------:R-:W0:Y:S02]  /*0020*/  LDCU UR9, c[0x0][0x38c] ;  /* 0x00007180ff0977ac */ /* 0x000e240008000800 */
[----:B0-----:R-:W-:-:S13]  /*0030*/  ISETP.GE.AND P0, PT, R2, UR9, PT ;  /* 0x0000000902007c0c */ /* 0x001fda000bf06270 */
[----:B------:R-:W-:Y:S05]  /*0040*/  @P0 EXIT ;  /* 0x000000000000094d */ /* 0x000fea0003800000 */
[----:B------:R-:W0:Y:S01]  /*0050*/  S2UR UR10, SR_CgaCtaId ;  /* 0x00000000000a79c3 */ /* 0x000e220000008800 */
[----:B------:R-:W1:Y:S01]  /*0060*/  S2R R6, SR_CTAID.X ;  /* 0x0000000000067919 */ /* 0x000e620000002500 */
[----:B------:R-:W-:Y:S01]  /*0070*/  UMOV UR7, 0x400 ;  /* 0x0000040000077882 */ /* 0x000fe20000000000 */
[----:B------:R-:W-:Y:S01]  /*0080*/  ISETP.NE.AND P0, PT, R2, RZ, PT ;  /* 0x000000ff0200720c */ /* 0x000fe20003f05270 */
[----:B------:R-:W-:Y:S01]  /*0090*/  UIADD3 UR4, UPT, UPT, UR7, 0x10, URZ ;  /* 0x0000001007047890 */ /* 0x000fe2000fffe0ff */
[----:B------:R-:W-:Y:S01]  /*00a0*/  BSSY.RECONVERGENT B0, `(.L_x_42) ;  /* 0x000005a000007945 */ /* 0x000fe20003800200 */
[----:B------:R-:W2:Y:S02]  /*00b0*/  LDCU.64 UR14, c[0x0][0x358] ;  /* 0x00006b00ff0e77ac */ /* 0x000ea40008000a00 */
[----:B------:R-:W1:Y:S01]  /*00c0*/  LDC.64 R4, c[0x0][0x380] ;  /* 0x0000e000ff047b82 */ /* 0x000e620000000a00 */
[----:B0-----:R-:W-:-:S04]  /*00d0*/  ULEA UR6, UR10, UR4, 0x18 ;  /* 0x000000040a067291 */ /* 0x001fc8000f8ec0ff */
[----:B------:R-:W-:-:S04]  /*00e0*/  ULEA UR13, UR9, UR6, 0x2 ;  /* 0x00000006090d7291 */ /* 0x000fc8000f8e10ff */
[----:B------:R-:W-:Y:S01]  /*00f0*/  ULEA UR16, UR9, UR13, 0x2 ;  /* 0x0000000d09107291 */ /* 0x000fe2000f8e10ff */
[----:B-1----:R-:W-:Y:S01]  /*0100*/  IMAD.WIDE.U32 R4, R6, 0x30, R4 ;  /* 0x0000003006047825 */ /* 0x002fe200078e0004 */
[----:B--2---:R-:W-:Y:S10]  /*0110*/  @P0 BRA `(.L_x_43) ;  /* 0x0000000400480947 */ /* 0x004ff40003800000 */
[----:B------:R-:W-:Y:S02]  /*0120*/  UISETP.GE.U32.AND UP0, UPT, UR9, 0x10, UPT ;  /* 0x000000100900788c */ /* 0x000fe4000bf06070 */
[----:B------:R-:W-:Y:S01]  /*0130*/  ULOP3.LUT UR5, UR9, 0xf, URZ, 0xc0, !UPT ;  /* 0x0000000f09057892 */ /* 0x000fe2000f8ec0ff */
[----:B------:R-:W-:-:S03]  /*0140*/  UMOV UR4, URZ ;  /* 0x000000ff00047c82 */ /* 0x000fc60008000000 */
[----:B------:R-:W-:-:S03]  /*0150*/  UISETP.NE.AND UP1, UPT, UR5, URZ, UPT ;  /* 0x000000ff0500728c */ /* 0x000fc6000bf25270 */
[----:B------:R-:W-:Y:S08]  /*0160*/  BRA.U !UP0, `(.L_x_44) ;  /* 0x00000001081c7547 */ /* 0x000ff0000b800000 */
[----:B------:R-:W-:Y:S01]  /*0170*/  IMAD.MOV.U32 R0, RZ, RZ, RZ ;  /* 0x000000ffff007224 */ /* 0x000fe200078e00ff */
[----:B------:R-:W-:-:S12]  /*0180*/  ULOP3.LUT UR4, UR9, 0x7ffffff0, URZ, 0xc0, !UPT ;  /* 0x7ffffff009047892 */ /* 0x000fd8000f8ec0ff */
.L_x_45:
[----:B------:R-:W-:Y:S04]  /*0190*/  STS.64 [R0+UR16], RZ ;  /* 0x000000ff00007988 */ /* 0x000fe80008000a10 */
[----:B------:R0:W-:Y:S02]  /*01a0*/  STS.64 [R0+UR16+0x8], RZ ;  /* 0x000008ff00007988 */ /* 0x0001e40008000a10 */
[----:B0-----:R-:W-:-:S05]  /*01b0*/  VIADD R0, R0, 0x10 ;  /* 0x0000001000007836 */ /* 0x001fca0000000000 */
[----:B------:R-:W-:-:S13]  /*01c0*/  ISETP.NE.AND P0, PT, R0, UR4, PT ;  /* 0x0000000400007c0c */ /* 0x000fda000bf05270 */
[----:B------:R-:W-:Y:S05]  /*01d0*/  @P0 BRA `(.L_x_45) ;  /* 0xfffffffc00ec0947 */ /* 0x000fea000383ffff */
.L_x_44:
[----:B------:R-:W-:Y:S05]  /*01e0*/  BRA.U !UP1, `(.L_x_46) ;  /* 0x00000001098c7547 */ /* 0x000fea000b800000 */
[----:B------:R-:W-:Y:S02]  /*01f0*/  UISETP.GE.U32.AND UP0, UPT, UR5, 0x8, UPT ;  /* 0x000000080500788c */ /* 0x000fe4000bf06070 */
[----:B------:R-:W-:-:S04]  /*0200*/  ULOP3.LUT UR8, UR9, 0x7, URZ, 0xc0, !UPT ;  /* 0x0000000709087892 */ /* 0x000fc8000f8ec0ff */
[----:B------:R-:W-:-:S03]  /*0210*/  UISETP.NE.AND UP1, UPT, UR8, URZ, UPT ;  /* 0x000000ff0800728c */ /* 0x000fc6000bf25270 */
[----:B------:R-:W-:Y:S08]  /*0220*/  BRA.U !UP0, `(.L_x_47) ;  /* 0x00000001082c7547 */ /* 0x000ff0000b800000 */
[----:B------:R-:W-:-:S05]  /*0230*/  IMAD.U32 R3, RZ, RZ, UR4 ;  /* 0x00000004ff037e24 */ /* 0x000fca000f8e00ff */
[----:B------:R0:W-:Y:S01]  /*0240*/  STS.U8 [R3+UR16], RZ ;  /* 0x000000ff03007988 */ /* 0x0001e20008000010 */
[----:B------:R-:W-:-:S03]  /*0250*/  IADD3 R0, PT, PT, R3, 0x8, RZ ;  /* 0x0000000803007810 */ /* 0x000fc60007ffe0ff */
[----:B------:R0:W-:Y:S01]  /*0260*/  STS.U8 [R3+UR16+0x1], RZ ;  /* 0x000001ff03007988 */ /* 0x0001e20008000010 */
[----:B------:R-:W-:-:S03]  /*0270*/  R2UR UR4, R0 ;  /* 0x00000000000472ca */ /* 0x000fc600000e0000 */
[----:B------:R0:W-:Y:S04]  /*0280*/  STS.U8 [R3+UR16+0x2], RZ ;  /* 0x000002ff03007988 */ /* 0x0001e80008000010 */
[----:B------:R0:W-:Y:S04]  /*0290*/  STS.U8 [R3+UR16+0x3], RZ ;  /* 0x000003ff03007988 */ /* 0x0001e80008000010 */
[----:B------:R0:W-:Y:S04]  /*02a0*/  STS.U8 [R3+UR16+0x4], RZ ;  /* 0x000004ff03007988 */ /* 0x0001e80008000010 */
[----:B------:R0:W-:Y:S04]  /*02b0*/  STS.U8 [R3+UR16+0x5], RZ ;  /* 0x000005ff03007988 */ /* 0x0001e80008000010 */
[----:B------:R0:W-:Y:S04]  /*02c0*/  STS.U8 [R3+UR16+0x6], RZ ;  /* 0x000006ff03007988 */ /* 0x0001e80008000010 */
[----:B------:R0:W-:Y:S02]  /*02d0*/  STS.U8 [R3+UR16+0x7], RZ ;  /* 0x000007ff03007988 */ /* 0x0001e40008000010 */
.L_x_47:
[----:B------:R-:W-:Y:S05]  /*02e0*/  BRA.U !UP1, `(.L_x_46) ;  /* 0x00000001094c7547 */ /* 0x000fea000b800000 */
[----:B------:R-:W-:Y:S01]  /*02f0*/  UISETP.GE.U32.AND UP0, UPT, UR8, 0x4, UPT ;  /* 0x000000040800788c */ /* 0x000fe2000bf06070 */
[----:B------:R-:W-:Y:S01]  /*0300*/  IMAD.U32 R0, RZ, RZ, UR4 ;  /* 0x00000004ff007e24 */ /* 0x000fe2000f8e00ff */
[----:B------:R-:W-:-:S04]  /*0310*/  ULOP3.LUT UR8, UR9, 0x3, URZ, 0xc0, !UPT ;  /* 0x0000000309087892 */ /* 0x000fc8000f8ec0ff */
[----:B------:R-:W-:-:S05]  /*0320*/  PLOP3.LUT P0, PT, PT, PT, UP0, 0x80, 0x8 ;  /* 0x000000000008781c */ /* 0x000fca0003f0f008 */
[----:B------:R-:W-:Y:S02]  /*0330*/  @UP0 UIADD3 UR4, UPT, UPT, UR4, 0x4, URZ ;  /* 0x0000000404040890 */ /* 0x000fe4000fffe0ff */
[----:B------:R-:W-:-:S06]  /*0340*/  UISETP.NE.AND UP0, UPT, UR8, URZ, UPT ;  /* 0x000000ff0800728c */ /* 0x000fcc000bf05270 */
[----:B------:R1:W-:Y:S04]  /*0350*/  @P0 STS.U8 [R0+UR16], RZ ;  /* 0x000000ff00000988 */ /* 0x0003e80008000010 */
[----:B------:R1:W-:Y:S04]  /*0360*/  @P0 STS.U8 [R0+UR16+0x1], RZ ;  /* 0x000001ff00000988 */ /* 0x0003e80008000010 */
[----:B------:R1:W-:Y:S04]  /*0370*/  @P0 STS.U8 [R0+UR16+0x2], RZ ;  /* 0x000002ff00000988 */ /* 0x0003e80008000010 */
[----:B------:R1:W-:Y:S01]  /*0380*/  @P0 STS.U8 [R0+UR16+0x3], RZ ;  /* 0x000003ff00000988 */ /* 0x0003e20008000010 */
[----:B------:R-:W-:Y:S05]  /*0390*/  BRA.U !UP0, `(.L_x_46) ;  /* 0x0000000108207547 */ /* 0x000fea000b800000 */
[----:B------:R-:W-:-:S05]  /*03a0*/  UMOV UR5, URZ ;  /* 0x000000ff00057c82 */ /* 0x000fca0008000000 */
.L_x_48:
[----:B0-----:R-:W-:Y:S01]  /*03b0*/  IMAD.U32 R3, RZ, RZ, UR4 ;  /* 0x00000004ff037e24 */ /* 0x001fe2000f8e00ff */
[----:B------:R-:W-:-:S03]  /*03c0*/  UIADD3 UR5, UPT, UPT, UR5, 0x1, URZ ;  /* 0x0000000105057890 */ /* 0x000fc6000fffe0ff */
[----:B-1----:R-:W-:Y:S01]  /*03d0*/  VIADD R0, R3, 0x1 ;  /* 0x0000000103007836 */ /* 0x002fe20000000000 */
[----:B------:R2:W-:Y:S01]  /*03e0*/  STS.U8 [R3+UR16], RZ ;  /* 0x000000ff03007988 */ /* 0x0005e20008000010 */
[----:B------:R-:W-:-:S03]  /*03f0*/  UISETP.NE.AND UP0, UPT, UR5, UR8, UPT ;  /* 0x000000080500728c */ /* 0x000fc6000bf05270 */
[----:B------:R-:W-:-:S06]  /*0400*/  R2UR UR4, R0 ;  /* 0x00000000000472ca */ /* 0x000fcc00000e0000 */
[----:B--2---:R-:W-:Y:S09]  /*0410*/  BRA.U UP0, `(.L_x_48) ;  /* 0xfffffffd00e47547 */ /* 0x004ff2000b83ffff */
.L_x_46:
[----:B------:R-:W1:Y:S04]  /*0420*/  LDG.E.64 R12, desc[UR14][R4.64] ;  /* 0x0000000e040c7981 */ /* 0x000e68000c1e1b00 */
[----:B------:R-:W2:Y:S04]  /*0430*/  LDG.E.64 R10, desc[UR14][R4.64+0x10] ;  /* 0x0000100e040a7981 */ /* 0x000ea8000c1e1b00 */
[----:B------:R-:W3:Y:S01]  /*0440*/  LDG.E.64 R8, desc[UR14][R4.64+0x8] ;  /* 0x0000080e04087981 */ /* 0x000ee2000c1e1b00 */
[----:B------:R-:W-:Y:S01]  /*0450*/  UIADD3 UR4, UPT, UPT, UR9, -0x1, URZ ;  /* 0xffffffff09047890 */ /* 0x000fe2000fffe0ff */
[----:B------:R-:W-:-:S08]  /*0460*/  UMOV UR5, 0x3fefffeb ;  /* 0x3fefffeb00057882 */ /* 0x000fd00000000000 */
[----:B------:R-:W4:Y:S01]  /*0470*/  I2F.F64.U32 R16, UR4 ;  /* 0x0000000400107d12 */ /* 0x000f220008201800 */
[----:B------:R-:W-:Y:S02]  /*0480*/  UMOV UR4, 0x74a771d ;  /* 0x074a771d00047882 */ /* 0x000fe40000000000 */
[----:B----4-:R-:W-:Y:S01]  /*0490*/  DADD R16, R16, UR4 ;  /* 0x0000000410107e29 */ /* 0x010fe20008000000 */
[----:B------:R-:W-:Y:S01]  /*04a0*/  ULEA UR4, UR10, UR7, 0x18 ;  /* 0x000000070a047291 */ /* 0x000fe2000f8ec0ff */
[----:B-1----:R-:W-:Y:S01]  /*04b0*/  SHF.R.U32.HI R0, RZ, 0x2, R13 ;  /* 0x00000002ff007819 */ /* 0x002fe2000001160d */
[----:B------:R-:W-:-:S03]  /*04c0*/  VIADD R12, R12, 0x587c5 ;  /* 0x000587c50c0c7836 */ /* 0x000fc60000000000 */
[----:B------:R-:W-:Y:S01]  /*04d0*/  LOP3.LUT R0, R0, R13, RZ, 0x3c, !PT ;  /* 0x0000000d00007212 */ /* 0x000fe200078e3cff */
[----:B--2---:R-:W-:Y:S01]  /*04e0*/  IMAD.MOV.U32 R14, RZ, RZ, R11 ;  /* 0x000000ffff0e7224 */ /* 0x004fe200078e000b */
[----:B0-----:R-:W-:Y:S01]  /*04f0*/  SHF.L.U32 R3, R11, 0x4, RZ ;  /* 0x000000040b037819 */ /* 0x001fe200000006ff */
[----:B---3--:R-:W-:Y:S02]  /*0500*/  IMAD.MOV.U32 R13, RZ, RZ, R8 ;  /* 0x000000ffff0d7224 */ /* 0x008fe400078e0008 */
[----:B------:R-:W-:-:S03]  /*0510*/  IMAD.SHL.U32 R7, R0, 0x2, RZ ;  /* 0x0000000200077824 */ /* 0x000fc600078e00ff */
[----:B------:R0:W-:Y:S02]  /*0520*/  STG.E.64 desc[UR14][R4.64], R12 ;  /* 0x0000000c04007986 */ /* 0x0001e4000c101b0e */
[----:B------:R-:W-:Y:S01]  /*0530*/  LOP3.LUT R0, R0, R7, R3, 0x96, !PT ;  /* 0x0000000700007212 */ /* 0x000fe200078e9603 */
[----:B------:R-:W-:Y:S02]  /*0540*/  HFMA2 R3, -RZ, RZ, 0.1171875, 0 ;  /* 0x2f800000ff037431 */ /* 0x000fe400000001ff */
[----:B------:R-:W-:Y:S01]  /*0550*/  IMAD.MOV.U32 R7, RZ, RZ, 0x1 ;  /* 0x00000001ff077424 */ /* 0x000fe200078e00ff */
[----:B------:R-:W-:Y:S02]  /*0560*/  LOP3.LUT R15, R0, R11, RZ, 0x3c, !PT ;  /* 0x0000000b000f7212 */ /* 0x000fe400078e3cff */
[----:B------:R-:W-:Y:S01]  /*0570*/  MOV R11, R10 ;  /* 0x0000000a000b7202 */ /* 0x000fe20000000f00 */
[----:B------:R-:W-:Y:S02]  /*0580*/  IMAD.MOV.U32 R10, RZ, RZ, R9 ;  /* 0x000000ffff0a7224 */ /* 0x000fe400078e0009 */
[----:B------:R-:W-:Y:S01]  /*0590*/  IMAD.IADD R0, R15, 0x1, R12 ;  /* 0x000000010f007824 */ /* 0x000fe200078e020c */
[----:B------:R0:W-:Y:S04]  /*05a0*/  STG.E.64 desc[UR14][R4.64+0x10], R14 ;  /* 0x0000100e04007986 */ /* 0x0001e8000c101b0e */
[----:B------:R-:W-:Y:S01]  /*05b0*/  I2FP.F32.U32 R0, R0 ;  /* 0x0000000000007245 */ /* 0x000fe20000201000 */
[----:B------:R0:W-:Y:S04]  /*05c0*/  STG.E.64 desc[UR14][R4.64+0x8], R10 ;  /* 0x0000080a04007986 */ /* 0x0001e8000c101b0e */
[----:B------:R-:W-:-:S04]  /*05d0*/  FFMA R0, R0, R3, 1.1641532182693481445e-10 ;  /* 0x2f00000000007423 */ /* 0x000fc80000000003 */
[----:B------:R-:W1:Y:S02]  /*05e0*/  F2F.F64.F32 R18, R0 ;  /* 0x0000000000127310 */ /* 0x000e640000201800 */
[----:B-1----:R-:W-:-:S10]  /*05f0*/  DMUL R16, R16, R18 ;  /* 0x0000001210107228 */ /* 0x002fd40000000000 */
[----:B------:R-:W1:Y:S08]  /*0600*/  F2F.F32.F64 R16, R16 ;  /* 0x0000001000107310 */ /* 0x000e700000301000 */
[----:B-1----:R-:W1:Y:S02]  /*0610*/  F2I.TRUNC.NTZ R3, R16 ;  /* 0x0000001000037305 */ /* 0x002e64000020f100 */
[----:B-1----:R0:W-:Y:S04]  /*0620*/  STS [UR4+0x10], R3 ;  /* 0x00001003ff007988 */ /* 0x0021e80008000804 */
[----:B------:R0:W-:Y:S02]  /*0630*/  STS.U8 [R3+UR16], R7 ;  /* 0x0000000703007988 */ /* 0x0001e40008000010 */
.L_x_43:
[----:B------:R-:W-:Y:S05]  /*0640*/  BSYNC.RECONVERGENT B0 ;  /* 0x0000000000007941 */ /* 0x000fea0003800200 */
.L_x_42:
[----:B------:R-:W-:Y:S01]  /*0650*/  BAR.SYNC.DEFER_BLOCKING 0x0 ;  /* 0x0000000000007b1d */ /* 0x000fe20000010000 */
[----:B------:R-:W-:-:S09]  /*0660*/  UISETP.GE.U32.AND UP0, UPT, UR9, 0x3, UPT ;  /* 0x000000030900788c */ /* 0x000fd2000bf06070 */
[----:B------:R-:W-:Y:S05]  /*0670*/  BRA.U !UP0, `(.L_x_49) ;  /* 0x00000011081c7547 */ /* 0x000fea000b800000 */
[----:B------:R-:W-:Y:S01]  /*0680*/  ULOP3.LUT UR11, UR9, 0x7ffffff0, URZ, 0xc0, !UPT ;  /* 0x7ffffff0090b7892 */ /* 0x000fe2000f8ec0ff */
[----:B0-----:R-:W-:Y:S01]  /*0690*/  LEA R7, R2, UR13, 0x2 ;  /* 0x0000000d02077c11 */ /* 0x001fe2000f8e10ff */
[----:B------:R-:W-:Y:S02]  /*06a0*/  ULOP3.LUT UR18, UR9, 0xf, URZ, 0xc0, !UPT ;  /* 0x0000000f09127892 */ /* 0x000fe4000f8ec0ff */
[----:B------:R-:W-:Y:S02]  /*06b0*/  ULOP3.LUT UR19, UR9, 0x7, URZ, 0xc0, !UPT ;  /* 0x0000000709137892 */ /* 0x000fe4000f8ec0ff */
[----:B------:R-:W-:Y:S02]  /*06c0*/  ULOP3.LUT UR12, UR9, 0x3, URZ, 0xc0, !UPT ;  /* 0x00000003090c7892 */ /* 0x000fe4000f8ec0ff */
[----:B------:R-:W-:Y:S02]  /*06d0*/  UIADD3 UR7, UPT, UPT, UR13, 0x20, URZ ;  /* 0x000000200d077890 */ /* 0x000fe4000fffe0ff */
[----:B------:R-:W-:Y:S01]  /*06e0*/  UIADD3 UR10, UPT, UPT, -UR11, URZ, URZ ;  /* 0x000000ff0b0a7290 */ /* 0x000fe2000fffe1ff */
[----:B------:R-:W-:-:S11]  /*06f0*/  UMOV UR8, 0x1 ;  /* 0x0000000100087882 */ /* 0x000fd60000000000 */
.L_x_69:
[----:B01----:R-:W0:Y:S01]  /*0700*/  LDS.U8 R0, [R2+UR16] ;  /* 0x0000001002007984 */ /* 0x003e220008000000 */
[----:B------:R-:W-:Y:S01]  /*0710*/  ULEA UR17, UR8, UR6, 0x2 ;  /* 0x0000000608117291 */ /* 0x000fe2000f8e10ff */
[----:B------:R-:W-:Y:S01]  /*0720*/  BSSY.RECONVERGENT B0, `(.L_x_50) ;  /* 0x000003d000007945 */ /* 0x000fe20003800200 */
[----:B0-----:R-:W-:Y:S01]  /*0730*/  ISETP.NE.AND P0, PT, R0, RZ, PT ;  /* 0x000000ff0000720c */ /* 0x001fe20003f05270 */
[----:B------:R-:W-:-:S12]  /*0740*/  HFMA2 R0, -RZ, RZ, 0, 0 ;  /* 0x00000000ff007431 */ /* 0x000fd800000001ff */
[----:B------:R-:W-:Y:S05]  /*0750*/  @P0 BRA `(.L_x_51) ;  /* 0x0000000000e40947 */ /* 0x000fea0003800000 */
[----:B------:R-:W0:Y:S01]  /*0760*/  LDS R3, [UR17+-0x4] ;  /* 0xfffffc11ff037984 */ /* 0x000e220008000800 */
[----:B------:R-:W1:Y:S01]  /*0770*/  LDC.64 R8, c[0x0][0x3a0] ;  /* 0x0000e800ff087b82 */ /* 0x000e620000000a00 */
[----:B------:R-:W0:Y:S07]  /*0780*/  LDCU UR4, c[0x0][0x38c] ;  /* 0x00007180ff0477ac */ /* 0x000e2e0008000800 */
[----:B------:R-:W2:Y:S01]  /*0790*/  LDC.64 R12, c[0x0][0x398] ;  /* 0x0000e600ff0c7b82 */ /* 0x000ea20000000a00 */
[----:B0-----:R-:W-:-:S04]  /*07a0*/  IMAD R3, R3, UR4, R2 ;  /* 0x0000000403037c24 */ /* 0x001fc8000f8e0202 */
[----:B-1----:R-:W-:-:S05]  /*07b0*/  IMAD.WIDE R8, R3, 0x4, R8 ;  /* 0x0000000403087825 */ /* 0x002fca00078e0208 */
[----:B------:R-:W3:Y:S01]  /*07c0*/  LDG.E R0, desc[UR14][R8.64] ;  /* 0x0000000e08007981 */ /* 0x000ee2000c1e1900 */
[----:B--2---:R-:W-:-:S05]  /*07d0*/  IMAD.WIDE R12, R3, 0x4, R12 ;  /* 0x00000004030c7825 */ /* 0x004fca00078e020c */
[----:B------:R-:W2:Y:S01]  /*07e0*/  LDG.E R14, desc[UR14][R12.64] ;  /* 0x0000000e0c0e7981 */ /* 0x000ea2000c1e1900 */
[----:B------:R-:W-:Y:S01]  /*07f0*/  UMOV UR4, 0xfea6b347 ;  /* 0xfea6b34700047882 */ /* 0x000fe20000000000 */
[----:B------:R-:W-:Y:S01]  /*0800*/  UMOV UR5, 0x39e95a5e ;  /* 0x39e95a5e00057882 */ /* 0x000fe20000000000 */
[----:B------:R-:W-:Y:S01]  /*0810*/  BSSY.RECONVERGENT B1, `(.L_x_52) ;  /* 0x0000021000017945 */ /* 0x000fe20003800200 */
[----:B---3--:R-:W0:Y:S08]  /*0820*/  F2F.F64.F32 R10, R0 ;  /* 0x00000000000a7310 */ /* 0x008e300000201800 */
[----:B--2---:R-:W1:Y:S01]  /*0830*/  I2F.F64 R14, R14 ;  /* 0x0000000e000e7312 */ /* 0x004e620000201c00 */
[----:B0-----:R-:W-:Y:S01]  /*0840*/  DADD R10, R10, UR4 ;  /* 0x000000040a0a7e29 */ /* 0x001fe20008000000 */
[----:B------:R-:W-:Y:S01]  /*0850*/  UMOV UR4, 0xeb1c432d ;  /* 0xeb1c432d00047882 */ /* 0x000fe20000000000 */
[----:B------:R-:W-:-:S05]  /*0860*/  UMOV UR5, 0x3f1a36e2 ;  /* 0x3f1a36e200057882 */ /* 0x000fca0000000000 */
[----:B------:R-:W0:Y:S01]  /*0870*/  F2F.F32.F64 R3, R10 ;  /* 0x0000000a00037310 */ /* 0x000e220000301000 */
[----:B-1----:R-:W-:Y:S01]  /*0880*/  DADD R8, R14, UR4 ;  /* 0x000000040e087e29 */ /* 0x002fe20008000000 */
[----:B------:R-:W1:Y:S06]  /*0890*/  LDCU UR4, c[0x0][0x390] ;  /* 0x00007200ff0477ac */ /* 0x000e6c0008000800 */
[----:B------:R-:W2:Y:S03]  /*08a0*/  MUFU.RCP64H R13, R9 ;  /* 0x00000009000d7308 */ /* 0x000ea60000001800 */
[----:B------:R-:W-:Y:S01]  /*08b0*/  VIADD R12, R9, 0x300402 ;  /* 0x00300402090c7836 */ /* 0x000fe20000000000 */
[----:B0-----:R-:W-:-:S04]  /*08c0*/  FSETP.GEU.AND P0, PT, |R3|, 1.175494350822287508e-38, PT ;  /* 0x008000000300780b */ /* 0x001fc80003f0e200 */
[----:B------:R-:W-:Y:S01]  /*08d0*/  FSETP.GEU.AND P1, PT, |R12|, 5.8789094863358348022e-39, PT ;  /* 0x004004020c00780b */ /* 0x000fe20003f2e200 */
[----:B--2---:R-:W-:-:S08]  /*08e0*/  DFMA R10, -R8, R12, 1 ;  /* 0x3ff00000080a742b */ /* 0x004fd0000000010c */
[----:B------:R-:W-:-:S04]  /*08f0*/  @!P0 FMUL R3, R3, 16777216 ;  /* 0x4b80000003038820 */ /* 0x000fc80000400000 */
[----:B------:R-:W0:Y:S01]  /*0900*/  MUFU.LG2 R16, R3 ;  /* 0x0000000300107308 */ /* 0x000e220000000c00 */
[----:B------:R-:W-:-:S08]  /*0910*/  DFMA R10, R10, R10, R10 ;  /* 0x0000000a0a0a722b */ /* 0x000fd0000000000a */
[----:B------:R-:W-:Y:S01]  /*0920*/  DFMA R10, R12, R10, R12 ;  /* 0x0000000a0c0a722b */ /* 0x000fe2000000000c */
[----:B0-----:R-:W-:-:S07]  /*0930*/  @!P0 FADD R16, R16, -24 ;  /* 0xc1c0000010108421 */ /* 0x001fce0000000000 */
[----:B------:R-:W-:Y:S01]  /*0940*/  DFMA R14, -R8, R10, 1 ;  /* 0x3ff00000080e742b */ /* 0x000fe2000000010a */
[----:B-1----:R-:W-:-:S05]  /*0950*/  FMUL R16, R16, UR4 ;  /* 0x0000000410107c20 */ /* 0x002fca0008400000 */
[----:B------:R-:W-:Y:S02]  /*0960*/  FSETP.GEU.AND P0, PT, R16, -126, PT ;  /* 0xc2fc00001000780b */ /* 0x000fe40003f0e000 */
[----:B------:R-:W-:-:S11]  /*0970*/  DFMA R10, R10, R14, R10 ;  /* 0x0000000e0a0a722b */ /* 0x000fd6000000000a */
[----:B------:R-:W-:-:S04]  /*0980*/  @!P0 FMUL R16, R16, 0.5 ;  /* 0x3f00000010108820 */ /* 0x000fc80000400000 */
[----:B------:R-:W0:Y:S02]  /*0990*/  MUFU.EX2 R0, R16 ;  /* 0x0000001000007308 */ /* 0x000e240000000800 */
[----:B0-----:R-:W-:Y:S01]  /*09a0*/  @!P0 FMUL R0, R0, R0 ;  /* 0x0000000000008220 */ /* 0x001fe20000400000 */
[----:B------:R-:W-:Y:S06]  /*09b0*/  @P1 BRA `(.L_x_53) ;  /* 0x0000000000181947 */ /* 0x000fec0003800000 */
[----:B------:R-:W-:Y:S02]  /*09c0*/  LOP3.LUT R3, R9, 0x7fffffff, RZ, 0xc0, !PT ;  /* 0x7fffffff09037812 */ /* 0x000fe400078ec0ff */
[----:B------:R-:W-:-:S03]  /*09d0*/  MOV R10, 0xa00 ;  /* 0x00000a00000a7802 */ /* 0x000fc60000000f00 */
[----:B------:R-:W-:-:S07]  /*09e0*/  VIADD R14, R3, 0xfff00000 ;  /* 0xfff00000030e7836 */ /* 0x000fce0000000000 */
[----:B------:R-:W-:Y:S05]  /*09f0*/  CALL.REL.NOINC `($__internal_1_$__cuda_sm20_dblrcp_rn_slowpath_v3) ;  /* 0x0000001000a87944 */ /* 0x000fea0003c00000 */
[----:B------:R-:W-:Y:S01]  /*0a00*/  MOV R10, R12 ;  /* 0x0000000c000a7202 */ /* 0x000fe20000000f00 */
[----:B------:R-:W-:-:S07]  /*0a10*/  IMAD.MOV.U32 R11, RZ, RZ, R13 ;  /* 0x000000ffff0b7224 */ /* 0x000fce00078e000d */
.L_x_53:
[----:B------:R-:W-:Y:S05]  /*0a20*/  BSYNC.RECONVERGENT B1 ;  /* 0x0000000000017941 */ /* 0x000fea0003800200 */
.L_x_52:
[----:B------:R-:W0:Y:S01]  /*0a30*/  F2F.F32.F64 R3, R10 ;  /* 0x0000000a00037310 */ /* 0x000e220000301000 */
[----:B------:R-:W1:Y:S01]  /*0a40*/  LDCU UR4, c[0x0][0x394] ;  /* 0x00007280ff0477ac */ /* 0x000e620008000800 */
[----:B0-----:R-:W-:-:S13]  /*0a50*/  FSETP.GEU.AND P0, PT, |R3|, 1.175494350822287508e-38, PT ;  /* 0x008000000300780b */ /* 0x001fda0003f0e200 */
[----:B------:R-:W-:-:S04]  /*0a60*/  @!P0 FMUL R3, R3, 16777216 ;  /* 0x4b80000003038820 */ /* 0x000fc80000400000 */
[----:B------:R-:W0:Y:S02]  /*0a70*/  MUFU.LG2 R8, R3 ;  /* 0x0000000300087308 */ /* 0x000e240000000c00 */
[----:B0-----:R-:W-:-:S04]  /*0a80*/  @!P0 FADD R8, R8, -24 ;  /* 0xc1c0000008088421 */ /* 0x001fc80000000000 */
[----:B-1----:R-:W-:-:S05]  /*0a90*/  FMUL R8, R8, UR4 ;  /* 0x0000000408087c20 */ /* 0x002fca0008400000 */
[----:B------:R-:W-:-:S13]  /*0aa0*/  FSETP.GEU.AND P0, PT, R8, -126, PT ;  /* 0xc2fc00000800780b */ /* 0x000fda0003f0e000 */
[----:B------:R-:W-:-:S04]  /*0ab0*/  @!P0 FMUL R8, R8, 0.5 ;  /* 0x3f00000008088820 */ /* 0x000fc80000400000 */
[----:B------:R-:W0:Y:S02]  /*0ac0*/  MUFU.EX2 R9, R8 ;  /* 0x0000000800097308 */ /* 0x000e240000000800 */
[----:B0-----:R-:W-:-:S04]  /*0ad0*/  @!P0 FMUL R9, R9, R9 ;  /* 0x0000000909098220 */ /* 0x001fc80000400000 */
[----:B------:R-:W-:-:S07]  /*0ae0*/  FMUL R0, R0, R9 ;  /* 0x0000000900007220 */ /* 0x000fce0000400000 */
.L_x_51:
[----:B------:R-:W-:Y:S05]  /*0af0*/  BSYNC.RECONVERGENT B0 ;  /* 0x0000000000007941 */ /* 0x000fea0003800200 */
.L_x_50:
[----:B------:R-:W-:Y:S01]  /*0b00*/  ISETP.NE.AND P2, PT, R2, RZ, PT ;  /* 0x000000ff0200720c */ /* 0x000fe20003f45270 */
[----:B------:R0:W-:Y:S01]  /*0b10*/  STS [R7], R0 ;  /* 0x0000000007007388 */ /* 0x0001e20000000800 */
[----:B------:R-:W-:Y:S01]  /*0b20*/  BSSY.RECONVERGENT B0, `(.L_x_54) ;  /* 0x000006f000007945 */ /* 0x000fe20003800200 */
[----:B------:R-:W-:Y:S10]  /*0b30*/  BAR.SYNC.DEFER_BLOCKING 0x0 ;  /* 0x0000000000007b1d */ /* 0x000ff40000010000 */
[----:B0-----:R-:W-:Y:S05]  /*0b40*/  @P2 BRA `(.L_x_55) ;  /* 0x0000000400b02947 */ /* 0x001fea0003800000 */
[----:B------:R-:W0:Y:S01]  /*0b50*/  LDCU UR4, c[0x0][0x38c] ;  /* 0x00007180ff0477ac */ /* 0x000e220008000800 */
[----:B------:R-:W-:Y:S01]  /*0b60*/  UMOV UR5, URZ ;  /* 0x000000ff00057c82 */ /* 0x000fe20008000000 */
[----:B0-----:R-:W-:-:S03]  /*0b70*/  UISETP.GE.U32.AND UP0, UPT, UR4, 0x10, UPT ;  /* 0x000000100400788c */ /* 0x001fc6000bf06070 */
[----:B------:R-:W-:-:S06]  /*0b80*/  UMOV UR4, URZ ;  /* 0x000000ff00047c82 */ /* 0x000fcc0008000000 */
[----:B------:R-:W-:Y:S05]  /*0b90*/  BRA.U !UP0, `(.L_x_56) ;  /* 0x0000000108a47547 */ /* 0x000fea000b800000 */
[----:B------:R-:W-:Y:S01]  /*0ba0*/  UMOV UR5, URZ ;  /* 0x000000ff00057c82 */ /* 0x000fe20008000000 */
[----:B------:R-:W-:Y:S01]  /*0bb0*/  UMOV UR4, UR7 ;  /* 0x0000000700047c82 */ /* 0x000fe20008000000 */
[----:B------:R-:W-:-:S05]  /*0bc0*/  UMOV UR9, UR10 ;  /* 0x0000000a00097c82 */ /* 0x000fca0008000000 */
.L_x_57:
[----:B------:R-:W0:Y:S01]  /*0bd0*/  LDS R0, [UR4+-0x20] ;  /* 0xffffe004ff007984 */ /* 0x000e220008000800 */
[----:B------:R-:W-:-:S03]  /*0be0*/  UIADD3 UR9, UPT, UPT, UR9, 0x10, URZ ;  /* 0x0000001009097890 */ /* 0x000fc6000fffe0ff */
[----:B------:R-:W1:Y:S01]  /*0bf0*/  LDS R9, [UR4+-0x1c] ;  /* 0xffffe404ff097984 */ /* 0x000e620008000800 */
[----:B------:R-:W-:-:S03]  /*0c00*/  UISETP.NE.AND UP0, UPT, UR9, URZ, UPT ;  /* 0x000000ff0900728c */ /* 0x000fc6000bf05270 */
[----:B------:R-:W2:Y:S04]  /*0c10*/  LDS R11, [UR4+-0x18] ;  /* 0xffffe804ff0b7984 */ /* 0x000ea80008000800 */
[----:B------:R-:W3:Y:S04]  /*0c20*/  LDS R13, [UR4+-0x14] ;  /* 0xffffec04ff0d7984 */ /* 0x000ee80008000800 */
[----:B------:R-:W4:Y:S04]  /*0c30*/  LDS R15, [UR4+-0x10] ;  /* 0xfffff004ff0f7984 */ /* 0x000f280008000800 */
[----:B------:R-:W5:Y:S04]  /*0c40*/  LDS R17, [UR4+-0xc] ;  /* 0xfffff404ff117984 */ /* 0x000f680008000800 */
[----:B------:R-:W5:Y:S04]  /*0c50*/  LDS R19, [UR4+-0x8] ;  /* 0xfffff804ff137984 */ /* 0x000f680008000800 */
[----:B------:R-:W5:Y:S04]  /*0c60*/  LDS R21, [UR4+-0x4] ;  /* 0xfffffc04ff157984 */ /* 0x000f680008000800 */
[----:B------:R-:W5:Y:S04]  /*0c70*/  LDS R23, [UR4] ;  /* 0x00000004ff177984 */ /* 0x000f680008000800 */
[----:B------:R-:W5:Y:S01]  /*0c80*/  LDS R3, [UR4+0x4] ;  /* 0x00000404ff037984 */ /* 0x000f620008000800 */
[----:B0-----:R-:W-:-:S03]  /*0c90*/  FADD R8, R0, UR5 ;  /* 0x0000000500087e21 */ /* 0x001fc60008000000 */
[----:B------:R-:W0:Y:S01]  /*0ca0*/  LDS R0, [UR4+0x8] ;  /* 0x00000804ff007984 */ /* 0x000e220008000800 */
[----:B-1----:R-:W-:-:S03]  /*0cb0*/  FADD R8, R8, R9 ;  /* 0x0000000908087221 */ /* 0x002fc60000000000 */
[----:B------:R-:W1:Y:S01]  /*0cc0*/  LDS R9, [UR4+0xc] ;  /* 0x00000c04ff097984 */ /* 0x000e620008000800 */
[----:B--2---:R-:W-:-:S03]  /*0cd0*/  FADD R8, R8, R11 ;  /* 0x0000000b08087221 */ /* 0x004fc60000000000 */
[----:B------:R-:W2:Y:S01]  /*0ce0*/  LDS R11, [UR4+0x10] ;  /* 0x00001004ff0b7984 */ /* 0x000ea20008000800 */
[----:B---3--:R-:W-:-:S03]  /*0cf0*/  FADD R8, R8, R13 ;  /* 0x0000000d08087221 */ /* 0x008fc60000000000 */
[----:B------:R-:W3:Y:S01]  /*0d00*/  LDS R13, [UR4+0x14] ;  /* 0x00001404ff0d7984 */ /* 0x000ee20008000800 */
[----:B----4-:R-:W-:-:S03]  /*0d10*/  FADD R8, R8, R15 ;  /* 0x0000000f08087221 */ /* 0x010fc60000000000 */
[----:B------:R-:W4:Y:S01]  /*0d20*/  LDS R15, [UR4+0x18] ;  /* 0x00001804ff0f7984 */ /* 0x000f220008000800 */
[----:B-----5:R-:W-:-:S03]  /*0d30*/  FADD R8, R8, R17 ;  /* 0x0000001108087221 */ /* 0x020fc60000000000 */
[----:B------:R-:W5:Y:S01]  /*0d40*/  LDS R17, [UR4+0x1c] ;  /* 0x00001c04ff117984 */ /* 0x000f620008000800 */
[----:B------:R-:W-:Y:S01]  /*0d50*/  UIADD3 UR4, UPT, UPT, UR4, 0x40, URZ ;  /* 0x0000004004047890 */ /* 0x000fe2000fffe0ff */
[----:B------:R-:W-:-:S04]  /*0d60*/  FADD R8, R8, R19 ;  /* 0x0000001308087221 */ /* 0x000fc80000000000 */
[----:B------:R-:W-:-:S04]  /*0d70*/  FADD R8, R8, R21 ;  /* 0x0000001508087221 */ /* 0x000fc80000000000 */
[----:B------:R-:W-:-:S04]  /*0d80*/  FADD R8, R8, R23 ;  /* 0x0000001708087221 */ /* 0x000fc80000000000 */
[----:B------:R-:W-:-:S04]  /*0d90*/  FADD R3, R8, R3 ;  /* 0x0000000308037221 */ /* 0x000fc80000000000 */
[----:B0-----:R-:W-:-:S04]  /*0da0*/  FADD R0, R3, R0 ;  /* 0x0000000003007221 */ /* 0x001fc80000000000 */
[----:B-1----:R-:W-:-:S04]  /*0db0*/  FADD R0, R0, R9 ;  /* 0x0000000900007221 */ /* 0x002fc80000000000 */
[----:B--2---:R-:W-:-:S04]  /*0dc0*/  FADD R0, R0, R11 ;  /* 0x0000000b00007221 */ /* 0x004fc80000000000 */
[----:B---3--:R-:W-:-:S04]  /*0dd0*/  FADD R0, R0, R13 ;  /* 0x0000000d00007221 */ /* 0x008fc80000000000 */
[----:B----4-:R-:W-:-:S04]  /*0de0*/  FADD R0, R0, R15 ;  /* 0x0000000f00007221 */ /* 0x010fc80000000000 */
[----:B-----5:R-:W-:-:S05]  /*0df0*/  FADD R0, R0, R17 ;  /* 0x0000001100007221 */ /* 0x020fca0000000000 */
[----:B------:R-:W-:Y:S01]  /*0e00*/  R2UR UR5, R0 ;  /* 0x00000000000572ca */ /* 0x000fe200000e0000 */
[----:B------:R-:W-:-:S14]  /*0e10*/  BRA.U UP0, `(.L_x_57) ;  /* 0xfffffffd006c7547 */ /* 0x000fdc000b83ffff */
[----:B------:R-:W-:-:S05]  /*0e20*/  UMOV UR4, UR11 ;  /* 0x0000000b00047c82 */ /* 0x000fca0008000000 */
.L_x_56:
[----:B------:R-:W-:-:S09]  /*0e30*/  UISETP.NE.AND UP0, UPT, UR18, URZ, UPT ;  /* 0x000000ff1200728c */ /* 0x000fd2000bf05270 */
[----:B------:R-:W-:Y:S05]  /*0e40*/  BRA.U !UP0, `(.L_x_58) ;  /* 0x0000000108dc7547 */ /* 0x000fea000b800000 */
[----:B------:R-:W-:Y:S02]  /*0e50*/  UIADD3 UR9, UPT, UPT, UR18, -0x1, URZ ;  /* 0xffffffff12097890 */ /* 0x000fe4000fffe0ff */
[----:B------:R-:W-:Y:S02]  /*0e60*/  UISETP.NE.AND UP1, UPT, UR19, URZ, UPT ;  /* 0x000000ff1300728c */ /* 0x000fe4000bf25270 */
[----:B------:R-:W-:-:S09]  /*0e70*/  UISETP.GE.U32.AND UP0, UPT, UR9, 0x7, UPT ;  /* 0x000000070900788c */ /* 0x000fd2000bf06070 */
[----:B------:R-:W-:Y:S05]  /*0e80*/  BRA.U !UP0, `(.L_x_59) ;  /* 0x00000001084c7547 */ /* 0x000fea000b800000 */
[----:B------:R-:W-:Y:S02]  /*0e90*/  ULEA UR9, UR4, UR13, 0x2 ;  /* 0x0000000d04097291 */ /* 0x000fe4000f8e10ff */
[----:B------:R-:W-:-:S07]  /*0ea0*/  UIADD3 UR4, UPT, UPT, UR4, 0x8, URZ ;  /* 0x0000000804047890 */ /* 0x000fce000fffe0ff */
[----:B------:R-:W0:Y:S04]  /*0eb0*/  LDS R0, [UR9] ;  /* 0x00000009ff007984 */ /* 0x000e280008000800 */
[----:B------:R-:W1:Y:S04]  /*0ec0*/  LDS R3, [UR9+0x4] ;  /* 0x00000409ff037984 */ /* 0x000e680008000800 */
[----:B------:R-:W2:Y:S04]  /*0ed0*/  LDS R9, [UR9+0x8] ;  /* 0x00000809ff097984 */ /* 0x000ea80008000800 */
[----:B------:R-:W3:Y:S04]  /*0ee0*/  LDS R11, [UR9+0xc] ;  /* 0x00000c09ff0b7984 */ /* 0x000ee80008000800 */
[----:B------:R-:W4:Y:S04]  /*0ef0*/  LDS R13, [UR9+0x10] ;  /* 0x00001009ff0d7984 */ /* 0x000f280008000800 */
[----:B------:R-:W5:Y:S04]  /*0f00*/  LDS R15, [UR9+0x14] ;  /* 0x00001409ff0f7984 */ /* 0x000f680008000800 */
[----:B------:R-:W5:Y:S04]  /*0f10*/  LDS R17, [UR9+0x18] ;  /* 0x00001809ff117984 */ /* 0x000f680008000800 */
[----:B------:R-:W5:Y:S01]  /*0f20*/  LDS R19, [UR9+0x1c] ;  /* 0x00001c09ff137984 */ /* 0x000f620008000800 */
[----:B0-----:R-:W-:-:S04]  /*0f30*/  FADD R0, R0, UR5 ;  /* 0x0000000500007e21 */ /* 0x001fc80008000000 */
[----:B-1----:R-:W-:-:S04]  /*0f40*/  FADD R0, R0, R3 ;  /* 0x0000000300007221 */ /* 0x002fc80000000000 */
[----:B--2---:R-:W-:-:S04]  /*0f50*/  FADD R0, R0, R9 ;  /* 0x0000000900007221 */ /* 0x004fc80000000000 */
[----:B---3--:R-:W-:-:S04]  /*0f60*/  FADD R0, R0, R11 ;  /* 0x0000000b00007221 */ /* 0x008fc80000000000 */
[----:B----4-:R-:W-:-:S04]  /*0f70*/  FADD R0, R0, R13 ;  /* 0x0000000d00007221 */ /* 0x010fc80000000000 */
[----:B-----5:R-:W-:-:S04]  /*0f80*/  FADD R0, R0, R15 ;  /* 0x0000000f00007221 */ /* 0x020fc80000000000 */
[----:B------:R-:W-:-:S04]  /*0f90*/  FADD R0, R0, R17 ;  /* 0x0000001100007221 */ /* 0x000fc80000000000 */
[----:B------:R-:W-:-:S05]  /*0fa0*/  FADD R0, R0, R19 ;  /* 0x0000001300007221 */ /* 0x000fca0000000000 */
[----:B------:R-:W-:-:S15]  /*0fb0*/  R2UR UR5, R0 ;  /* 0x00000000000572ca */ /* 0x000fde00000e0000 */
.L_x_59:
        /* <DEDUP_REMOVED lines=10> */
[----:B------:R-:W3:Y:S01]  /*1060*/  LDS R11, [UR9+0xc] ;  /* 0x00000c09ff0b7984 */ /* 0x000ee20008000800 */
[----:B0-----:R-:W-:-:S04]  /*1070*/  FADD R0, R0, UR5 ;  /* 0x0000000500007e21 */ /* 0x001fc80008000000 */
[----:B-1----:R-:W-:-:S04]  /*1080*/  FADD R0, R0, R3 ;  /* 0x0000000300007221 */ /* 0x002fc80000000000 */
[----:B--2---:R-:W-:-:S04]  /*1090*/  FADD R0, R0, R9 ;  /* 0x0000000900007221 */ /* 0x004fc80000000000 */
[----:B---3--:R-:W-:-:S05]  /*10a0*/  FADD R0, R0, R11 ;  /* 0x0000000b00007221 */ /* 0x008fca0000000000 */
[----:B------:R-:W-:-:S15]  /*10b0*/  R2UR UR5, R0 ;  /* 0x00000000000572ca */ /* 0x000fde00000e0000 */
.L_x_60:
[----:B------:R-:W-:Y:S05]  /*10c0*/  BRA.U !UP1, `(.L_x_58) ;  /* 0x00000001093c7547 */ /* 0x000fea000b800000 */
[----:B------:R-:W-:Y:S02]  /*10d0*/  ULEA UR4, UR4, UR13, 0x2 ;  /* 0x0000000d04047291 */ /* 0x000fe4000f8e10ff */
[----:B------:R-:W-:-:S07]  /*10e0*/  UISETP.NE.AND UP0, UPT, UR12, 0x1, UPT ;  /* 0x000000010c00788c */ /* 0x000fce000bf05270 */
[----:B------:R-:W0:Y:S02]  /*10f0*/  LDS R0, [UR4] ;  /* 0x00000004ff007984 */ /* 0x000e240008000800 */
[----:B0-----:R-:W-:-:S05]  /*1100*/  FADD R0, R0, UR5 ;  /* 0x0000000500007e21 */ /* 0x001fca0008000000 */
[----:B------:R-:W-:Y:S01]  /*1110*/  R2UR UR5, R0 ;  /* 0x00000000000572ca */ /* 0x000fe200000e0000 */
[----:B------:R-:W-:-:S14]  /*1120*/  BRA.U !UP0, `(.L_x_58) ;  /* 0x0000000108247547 */ /* 0x000fdc000b800000 */
[----:B------:R-:W-:Y:S01]  /*1130*/  UISETP.NE.AND UP0, UPT, UR12, 0x2, UPT ;  /* 0x000000020c00788c */ /* 0x000fe2000bf05270 */
[----:B------:R-:W0:Y:S05]  /*1140*/  LDS R0, [UR4+0x4] ;  /* 0x00000404ff007984 */ /* 0x000e2a0008000800 */
[----:B------:R-:W-:-:S13]  /*1150*/  PLOP3.LUT P0, PT, PT, PT, UP0, 0x80, 0x8 ;  /* 0x000000000008781c */ /* 0x000fda0003f0f008 */
[----:B------:R-:W1:Y:S01]  /*1160*/  @P0 LDS R3, [UR4+0x8] ;  /* 0x00000804ff030984 */ /* 0x000e620008000800 */
[----:B0-----:R-:W-:-:S05]  /*1170*/  FADD R0, R0, UR5 ;  /* 0x0000000500007e21 */ /* 0x001fca0008000000 */
[----:B------:R-:W-:-:S13]  /*1180*/  R2UR UR5, R0 ;  /* 0x00000000000572ca */ /* 0x000fda00000e0000 */
[----:B-1----:R-:W-:-:S05]  /*1190*/  @P0 FADD R3, R3, UR5 ;  /* 0x0000000503030e21 */ /* 0x002fca0008000000 */
[----:B------:R-:W-:-:S13]  /*11a0*/  @P0 R2UR UR4, R3 ;  /* 0x00000000030402ca */ /* 0x000fda00000e0000 */
[----:B------:R-:W-:-:S05]  /*11b0*/  @UP0 UMOV UR5, UR4 ;  /* 0x0000000400050c82 */ /* 0x000fca0008000000 */
.L_x_58:
[----:B------:R-:W0:Y:S01]  /*11c0*/  S2UR UR9, SR_CgaCtaId ;  /* 0x00000000000979c3 */ /* 0x000e220000008800 */
[----:B------:R-:W-:Y:S01]  /*11d0*/  UMOV UR4, 0x400 ;  /* 0x0000040000047882 */ /* 0x000fe20000000000 */
[----:B------:R-:W-:Y:S01]  /*11e0*/  IMAD.U32 R0, RZ, RZ, UR5 ;  /* 0x00000005ff007e24 */ /* 0x000fe2000f8e00ff */
[----:B0-----:R-:W-:-:S09]  /*11f0*/  ULEA UR4, UR9, UR4, 0x18 ;  /* 0x0000000409047291 */ /* 0x001fd2000f8ec0ff */
[----:B------:R0:W-:Y:S03]  /*1200*/  STS [UR4], R0 ;  /* 0x00000000ff007988 */ /* 0x0001e60008000804 */
.L_x_55:
[----:B------:R-:W-:Y:S05]  /*1210*/  BSYNC.RECONVERGENT B0 ;  /* 0x0000000000007941 */ /* 0x000fea0003800200 */
.L_x_54:
[----:B------:R-:W1:Y:S08]  /*1220*/  S2UR UR5, SR_CgaCtaId ;  /* 0x00000000000579c3 */ /* 0x000e700000008800 */
[----:B------:R-:W-:Y:S06]  /*1230*/  BAR.SYNC.DEFER_BLOCKING 0x0 ;  /* 0x0000000000007b1d */ /* 0x000fec0000010000 */
[----:B------:R-:W-:Y:S01]  /*1240*/  UMOV UR4, 0x400 ;  /* 0x0000040000047882 */ /* 0x000fe20000000000 */
[----:B------:R-:W-:Y:S01]  /*1250*/  BSSY.RECONVERGENT B0, `(.L_x_61) ;  /* 0x000000f000007945 */ /* 0x000fe20003800200 */
[----:B-1----:R-:W-:Y:S01]  /*1260*/  ULEA UR4, UR5, UR4, 0x18 ;  /* 0x0000000405047291 */ /* 0x002fe2000f8ec0ff */
[----:B0-----:R-:W-:Y:S08]  /*1270*/  LDS R0, [R7] ;  /* 0x0000000007007984 */ /* 0x001ff00000000800 */
[----:B------:R-:W0:Y:S02]  /*1280*/  LDS R3, [UR4] ;  /* 0x00000004ff037984 */ /* 0x000e240008000800 */
[----:B0-----:R-:W0:Y:S08]  /*1290*/  MUFU.RCP R8, R3 ;  /* 0x0000000300087308 */ /* 0x001e300000001000 */
[----:B------:R-:W1:Y:S01]  /*12a0*/  FCHK P0, R0, R3 ;  /* 0x0000000300007302 */ /* 0x000e620000000000 */
[----:B0-----:R-:W-:-:S04]  /*12b0*/  FFMA R9, -R3, R8, 1 ;  /* 0x3f80000003097423 */ /* 0x001fc80000000108 */
[----:B------:R-:W-:-:S04]  /*12c0*/  FFMA R9, R8, R9, R8 ;  /* 0x0000000908097223 */ /* 0x000fc80000000008 */
[----:B------:R-:W-:-:S04]  /*12d0*/  FFMA R8, R0, R9, RZ ;  /* 0x0000000900087223 */ /* 0x000fc800000000ff */
[----:B------:R-:W-:-:S04]  /*12e0*/  FFMA R10, -R3, R8, R0 ;  /* 0x00000008030a7223 */ /* 0x000fc80000000100 */
[----:B------:R-:W-:Y:S01]  /*12f0*/  FFMA R8, R9, R10, R8 ;  /* 0x0000000a09087223 */ /* 0x000fe20000000008 */
[----:B-1----:R-:W-:Y:S06]  /*1300*/  @!P0 BRA `(.L_x_62) ;  /* 0x00000000000c8947 */ /* 0x002fec0003800000 */
[----:B------:R-:W-:-:S07]  /*1310*/  MOV R8, 0x1330 ;  /* 0x0000133000087802 */ /* 0x000fce0000000f00 */
[----:B------:R-:W-:Y:S05]  /*1320*/  CALL.REL.NOINC `($__internal_2_$__cuda_sm3x_div_rn_noftz_f32_slowpath) ;  /* 0x0000000800f87944 */ /* 0x000fea0003c00000 */
[----:B------:R-:W-:-:S07]  /*1330*/  MOV R8, R0 ;  /* 0x0000000000087202 */ /* 0x000fce0000000f00 */
.L_x_62:
[----:B------:R-:W-:Y:S05]  /*1340*/  BSYNC.RECONVERGENT B0 ;  /* 0x0000000000007941 */ /* 0x000fea0003800200 */
.L_x_61:
[----:B------:R0:W-:Y:S01]  /*1350*/  STS [R7], R8 ;  /* 0x0000000807007388 */ /* 0x0001e20000000800 */
[----:B------:R-:W-:Y:S01]  /*1360*/  BSSY.RECONVERGENT B0, `(.L_x_63) ;  /* 0x0000031000007945 */ /* 0x000fe20003800200 */
[----:B------:R-:W-:Y:S06]  /*1370*/  BAR.SYNC.DEFER_BLOCKING 0x0 ;  /* 0x0000000000007b1d */ /* 0x000fec0000010000 */
[----:B------:R-:W-:Y:S05]  /*1380*/  @P2 BRA `(.L_x_64) ;  /* 0x0000000000b82947 */ /* 0x000fea0003800000 */
[----:B------:R-:W2:Y:S01]  /*1390*/  LDG.E.64 R10, desc[UR14][R4.64] ;  /* 0x0000000e040a7981 */ /* 0x000ea2000c1e1b00 */
[----:B------:R-:W1:Y:S03]  /*13a0*/  LDCU UR9, c[0x0][0x38c] ;  /* 0x00007180ff0977ac */ /* 0x000e660008000800 */
[----:B0-----:R-:W3:Y:S04]  /*13b0*/  LDG.E.64 R8, desc[UR14][R4.64+0x10] ;  /* 0x0000100e04087981 */ /* 0x001ee8000c1e1b00 */
[----:B------:R-:W4:Y:S01]  /*13c0*/  LDG.E.64 R12, desc[UR14][R4.64+0x8] ;  /* 0x0000080e040c7981 */ /* 0x000f22000c1e1b00 */
[----:B------:R-:W-:Y:S01]  /*13d0*/  UMOV UR4, URZ ;  /* 0x000000ff00047c82 */ /* 0x000fe20008000000 */
[----:B--2---:R-:W-:-:S02]  /*13e0*/  SHF.R.U32.HI R0, RZ, 0x2, R11 ;  /* 0x00000002ff007819 */ /* 0x004fc4000001160b */
[----:B------:R-:W-:Y:S02]  /*13f0*/  IADD3 R10, PT, PT, R10, 0x587c5, RZ ;  /* 0x000587c50a0a7810 */ /* 0x000fe40007ffe0ff */
[----:B------:R-:W-:Y:S01]  /*1400*/  LOP3.LUT R0, R0, R11, RZ, 0x3c, !PT ;  /* 0x0000000b00007212 */ /* 0x000fe200078e3cff */
[----:B---3--:R-:W-:Y:S02]  /*1410*/  IMAD.SHL.U32 R3, R9, 0x10, RZ ;  /* 0x0000001009037824 */ /* 0x008fe400078e00ff */
[----:B------:R-:W-:Y:S01]  /*1420*/  IMAD.MOV.U32 R15, RZ, RZ, R8 ;  /* 0x000000ffff0f7224 */ /* 0x000fe200078e0008 */
[----:B----4-:R-:W-:Y:S01]  /*1430*/  MOV R14, R13 ;  /* 0x0000000d000e7202 */ /* 0x010fe20000000f00 */
[----:B------:R-:W-:-:S04]  /*1440*/  IMAD.SHL.U32 R11, R0, 0x2, RZ ;  /* 0x00000002000b7824 */ /* 0x000fc800078e00ff */
[----:B------:R0:W-:Y:S01]  /*1450*/  STG.E.64 desc[UR14][R4.64+0x8], R14 ;  /* 0x0000080e04007986 */ /* 0x0001e2000c101b0e */
[----:B------:R-:W-:Y:S01]  /*1460*/  LOP3.LUT R0, R0, R11, R3, 0x96, !PT ;  /* 0x0000000b00007212 */ /* 0x000fe200078e9603 */
[----:B------:R-:W-:Y:S02]  /*1470*/  IMAD.MOV.U32 R11, RZ, RZ, R12 ;  /* 0x000000ffff0b7224 */ /* 0x000fe400078e000c */
[----:B------:R-:W-:Y:S02]  /*1480*/  HFMA2 R3, -RZ, RZ, 0.1171875, 0 ;  /* 0x2f800000ff037431 */ /* 0x000fe400000001ff */
[----:B------:R-:W-:Y:S01]  /*1490*/  IMAD.MOV.U32 R12, RZ, RZ, R9 ;  /* 0x000000ffff0c7224 */ /* 0x000fe200078e0009 */
[----:B------:R-:W-:Y:S01]  /*14a0*/  LOP3.LUT R13, R0, R9, RZ, 0x3c, !PT ;  /* 0x00000009000d7212 */ /* 0x000fe200078e3cff */
[----:B------:R0:W-:Y:S04]  /*14b0*/  STG.E.64 desc[UR14][R4.64], R10 ;  /* 0x0000000a04007986 */ /* 0x0001e8000c101b0e */
[----:B------:R-:W-:Y:S01]  /*14c0*/  IMAD.IADD R0, R13, 0x1, R10 ;  /* 0x000000010d007824 */ /* 0x000fe200078e020a */
[----:B------:R0:W-:Y:S04]  /*14d0*/  STG.E.64 desc[UR14][R4.64+0x10], R12 ;  /* 0x0000100c04007986 */ /* 0x0001e8000c101b0e */
[----:B------:R-:W-:-:S05]  /*14e0*/  I2FP.F32.U32 R0, R0 ;  /* 0x0000000000007245 */ /* 0x000fca0000201000 */
[----:B------:R-:W-:Y:S01]  /*14f0*/  FFMA R0, R0, R3, 1.1641532182693481445e-10 ;  /* 0x2f00000000007423 */ /* 0x000fe20000000003 */
[----:B-1----:R-:W-:-:S07]  /*1500*/  IMAD.MOV.U32 R3, RZ, RZ, RZ ;  /* 0x000000ffff037224 */ /* 0x002fce00078e00ff */
.L_x_66:
[----:B------:R-:W-:-:S09]  /*1510*/  ULEA UR5, UR4, UR13, 0x2 ;  /* 0x0000000d04057291 */ /* 0x000fd2000f8e10ff */
[----:B------:R-:W1:Y:S02]  /*1520*/  LDS R8, [UR5] ;  /* 0x00000005ff087984 */ /* 0x000e640008000800 */
[----:B-1----:R-:W-:Y:S01]  /*1530*/  FADD R3, R8, R3 ;  /* 0x0000000308037221 */ /* 0x002fe20000000000 */
[----:B------:R-:W-:-:S04]  /*1540*/  IMAD.U32 R8, RZ, RZ, UR4 ;  /* 0x00000004ff087e24 */ /* 0x000fc8000f8e00ff */
[----:B------:R-:W-:-:S13]  /*1550*/  FSETP.GTU.AND P0, PT, R0, R3, PT ;  /* 0x000000030000720b */ /* 0x000fda0003f0c000 */
[----:B------:R-:W-:Y:S05]  /*1560*/  @!P0 BRA `(.L_x_65) ;  /* 0x0000000000108947 */ /* 0x000fea0003800000 */
[----:B------:R-:W-:-:S04]  /*1570*/  UIADD3 UR4, UPT, UPT, UR4, 0x1, URZ ;  /* 0x0000000104047890 */ /* 0x000fc8000fffe0ff */
[----:B------:R-:W-:-:S09]  /*1580*/  UISETP.NE.AND UP0, UPT, UR4, UR9, UPT ;  /* 0x000000090400728c */ /* 0x000fd2000bf05270 */
[----:B------:R-:W-:Y:S05]  /*1590*/  BRA.U UP0, `(.L_x_66) ;  /* 0xfffffffd00dc7547 */ /* 0x000fea000b83ffff */
[----:B------:R-:W-:-:S07]  /*15a0*/  MOV R8, 0xffffffff ;  /* 0xffffffff00087802 */ /* 0x000fce0000000f00 */
.L_x_65:
[----:B------:R-:W-:-:S04]  /*15b0*/  FSETP.GT.AND P0, PT, R0, R3, PT ;  /* 0x000000030000720b */ /* 0x000fc80003f04000 */
[----:B------:R-:W-:-:S13]  /*15c0*/  ISETP.NE.OR P0, PT, R8, -0x1, !P0 ;  /* 0xffffffff0800780c */ /* 0x000fda0004705670 */
[----:B------:R-:W-:Y:S05]  /*15d0*/  @P0 BRA `(.L_x_67) ;  /* 0x0000000000180947 */ /* 0x000fea0003800000 */
[----:B------:R-:W1:Y:S02]  /*15e0*/  LDC R0, c[0x0][0x38c] ;  /* 0x0000e300ff007b82 */ /* 0x000e640000000800 */
.L_x_68:
[----:B-1----:R1:W2:Y:S01]  /*15f0*/  LDS.U8 R3, [R0+UR16+-0x1] ;  /* 0xffffff1000037984 */ /* 0x0022a20008000000 */
[----:B------:R-:W-:-:S04]  /*1600*/  VIADD R8, R0, 0xffffffff ;  /* 0xffffffff00087836 */ /* 0x000fc80000000000 */
[----:B-1----:R-:W-:Y:S01]  /*1610*/  IMAD.MOV.U32 R0, RZ, RZ, R8 ;  /* 0x000000ffff007224 */ /* 0x002fe200078e0008 */
[----:B--2---:R-:W-:-:S13]  /*1620*/  ISETP.NE.AND P0, PT, R3, RZ, PT ;  /* 0x000000ff0300720c */ /* 0x004fda0003f05270 */
[----:B------:R-:W-:Y:S05]  /*1630*/  @P0 BRA `(.L_x_68) ;  /* 0xfffffffc00ec0947 */ /* 0x000fea000383ffff */
.L_x_67:
[----:B------:R-:W-:Y:S01]  /*1640*/  HFMA2 R0, -RZ, RZ, 0, 5.9604644775390625e-08 ;  /* 0x00000001ff007431 */ /* 0x000fe200000001ff */
[----:B------:R1:W-:Y:S04]  /*1650*/  STS [UR17], R8 ;  /* 0x00000008ff007988 */ /* 0x0003e80008000811 */
[----:B------:R1:W-:Y:S02]  /*1660*/  STS.U8 [R8+UR16], R0 ;  /* 0x0000000008007988 */ /* 0x0003e40008000010 */
.L_x_64:
[----:B------:R-:W-:Y:S05]  /*1670*/  BSYNC.RECONVERGENT B0 ;  /* 0x0000000000007941 */ /* 0x000fea0003800200 */
.L_x_63:
[----:B------:R-:W2:Y:S01]  /*1680*/  LDCU UR9, c[0x0][0x38c] ;  /* 0x00007180ff0977ac */ /* 0x000ea20008000800 */
[----:B------:R-:W-:Y:S02]  /*1690*/  UIADD3 UR4, UPT, UPT, UR8, 0x1, URZ ;  /* 0x0000000108047890 */ /* 0x000fe4000fffe0ff */
[----:B--2---:R-:W-:-:S04]  /*16a0*/  UIADD3 UR5, UPT, UPT, UR9, -0x2, URZ ;  /* 0xfffffffe09057890 */ /* 0x004fc8000fffe0ff */
[----:B------:R-:W-:-:S03]  /*16b0*/  UISETP.NE.AND UP0, UPT, UR8, UR5, UPT ;  /* 0x000000050800728c */ /* 0x000fc6000bf05270 */
[----:B------:R-:W-:Y:S01]  /*16c0*/  UMOV UR8, UR4 ;  /* 0x0000000400087c82 */ /* 0x000fe20008000000 */
[----:B------:R-:W-:Y:S06]  /*16d0*/  BAR.SYNC.DEFER_BLOCKING 0x0 ;  /* 0x0000000000007b1d */ /* 0x000fec0000010000 */
[----:B------:R-:W-:Y:S05]  /*16e0*/  BRA.U UP0, `(.L_x_69) ;  /* 0xfffffff100047547 */ /* 0x000fea000b83ffff */
.L_x_49:
[----:B------:R-:W-:-:S13]  /*16f0*/  ISETP.NE.AND P0, PT, R2, RZ, PT ;  /* 0x000000ff0200720c */ /* 0x000fda0003f05270 */
[----:B------:R-:W-:Y:S05]  /*1700*/  @P0 EXIT ;  /* 0x000000000000094d */ /* 0x000fea0003800000 */
[----:B-1----:R-:W-:-:S07]  /*1710*/  IMAD.MOV.U32 R0, RZ, RZ, RZ ;  /* 0x000000ffff007224 */ /* 0x002fce00078e00ff */
.L_x_70:
[----:B------:R-:W1:Y:S02]  /*1720*/  LDS.U8 R2, [R0+UR16] ;  /* 0x0000001000027984 */ /* 0x000e640008000000 */
[----:B-1----:R-:W-:Y:S01]  /*1730*/  ISETP.NE.AND P0, PT, R2, RZ, PT ;  /* 0x000000ff0200720c */ /* 0x002fe20003f05270 */
[----:B------:R-:W-:Y:S01]  /*1740*/  IMAD.MOV.U32 R2, RZ, RZ, R0 ;  /* 0x000000ffff027224 */ /* 0x000fe200078e0000 */
[----:B------:R-:W-:-:S11]  /*1750*/  IADD3 R0, PT, PT, R0, 0x1, RZ ;  /* 0x0000000100007810 */ /* 0x000fd60007ffe0ff */
[----:B------:R-:W-:Y:S05]  /*1760*/  @P0 BRA `(.L_x_70) ;  /* 0xfffffffc00ec0947 */ /* 0x000fea000383ffff */
[----:B------:R-:W-:Y:S01]  /*1770*/  UISETP.GE.AND UP0, UPT, UR9, 0x1, UPT ;  /* 0x000000010900788c */ /* 0x000fe2000bf06270 */
[----:B------:R1:W-:Y:S05]  /*1780*/  STS [UR13+-0x4], R2 ;  /* 0xfffffc02ff007988 */ /* 0x0003ea000800080d */
[----:B------:R-:W-:-:S13]  /*1790*/  PLOP3.LUT P0, PT, PT, PT, UP0, 0x80, 0x8 ;  /* 0x000000000008781c */ /* 0x000fda0003f0f008 */
[----:B-1----:R-:W-:Y:S05]  /*17a0*/  @!P0 EXIT ;  /* 0x000000000000894d */ /* 0x002fea0003800000 */
[----:B------:R-:W-:Y:S02]  /*17b0*/  UISETP.GE.U32.AND UP0, UPT, UR9, 0x8, UPT ;  /* 0x000000080900788c */ /* 0x000fe4000bf06070 */
[----:B------:R-:W-:Y:S01]  /*17c0*/  IMAD R6, R6, UR9, RZ ;  /* 0x0000000906067c24 */ /* 0x000fe2000f8e02ff */
[----:B------:R-:W-:Y:S01]  /*17d0*/  ULOP3.LUT UR8, UR9, 0x7, URZ, 0xc0, !UPT ;  /* 0x0000000709087892 */ /* 0x000fe2000f8ec0ff */
[----:B------:R-:W-:-:S05]  /*17e0*/  UMOV UR4, URZ ;  /* 0x000000ff00047c82 */ /* 0x000fca0008000000 */
[----:B------:R-:W-:Y:S06]  /*17f0*/  BRA.U !UP0, `(.L_x_71) ;  /* 0x0000000108647547 */ /* 0x000fec000b800000 */
[----:B0-----:R-:W0:Y:S01]  /*1800*/  LDC.64 R2, c[0x0][0x3a8] ;  /* 0x0000ea00ff027b82 */ /* 0x001e220000000a00 */
[----:B------:R-:W-:Y:S02]  /*1810*/  ULOP3.LUT UR4, UR9, 0x7ffffff8, URZ, 0xc0, !UPT ;  /* 0x7ffffff809047892 */ /* 0x000fe4000f8ec0ff */
[----:B------:R-:W-:Y:S02]  /*1820*/  UIADD3 UR7, UPT, UPT, UR6, 0x10, URZ ;  /* 0x0000001006077890 */ /* 0x000fe4000fffe0ff */
[----:B------:R-:W-:Y:S01]  /*1830*/  UIADD3 UR5, UPT, UPT, -UR4, URZ, URZ ;  /* 0x000000ff04057290 */ /* 0x000fe2000fffe1ff */
[----:B0-----:R-:W-:-:S03]  /*1840*/  IMAD.WIDE.U32 R2, R6, 0x4, R2 ;  /* 0x0000000406027825 */ /* 0x001fc600078e0002 */
[----:B------:R-:W-:-:S05]  /*1850*/  IADD3 R0, P0, PT, R2, 0x10, RZ ;  /* 0x0000001002007810 */ /* 0x000fca0007f1e0ff */
[----:B------:R-:W-:-:S08]  /*1860*/  IMAD.X R5, RZ, RZ, R3, P0 ;  /* 0x000000ffff057224 */ /* 0x000fd000000e0603 */
.L_x_72:
[----:B--2---:R-:W0:Y:S01]  /*1870*/  LDS.128 R8, [UR7+-0x10] ;  /* 0xfffff007ff087984 */ /* 0x004e220008000c00 */
[----:B------:R-:W-:Y:S01]  /*1880*/  IMAD.MOV.U32 R2, RZ, RZ, R0 ;  /* 0x000000ffff027224 */ /* 0x000fe200078e0000 */
[----:B------:R-:W-:Y:S01]  /*1890*/  MOV R3, R5 ;  /* 0x0000000500037202 */ /* 0x000fe20000000f00 */
[----:B------:R-:W-:Y:S01]  /*18a0*/  UIADD3 UR5, UPT, UPT, UR5, 0x8, URZ ;  /* 0x0000000805057890 */ /* 0x000fe2000fffe0ff */
[----:B------:R-:W1:Y:S01]  /*18b0*/  LDS.128 R12, [UR7] ;  /* 0x00000007ff0c7984 */ /* 0x000e620008000c00 */
[----:B------:R-:W-:Y:S01]  /*18c0*/  UIADD3 UR7, UPT, UPT, UR7, 0x20, URZ ;  /* 0x0000002007077890 */ /* 0x000fe2000fffe0ff */
[----:B------:R-:W-:Y:S01]  /*18d0*/  IADD3 R0, P0, PT, R2, 0x20, RZ ;  /* 0x0000002002007810 */ /* 0x000fe20007f1e0ff */
[----:B------:R-:W-:-:S04]  /*18e0*/  UISETP.NE.AND UP0, UPT, UR5, URZ, UPT ;  /* 0x000000ff0500728c */ /* 0x000fc8000bf05270 */
[----:B------:R-:W-:Y:S01]  /*18f0*/  IMAD.X R5, RZ, RZ, R3, P0 ;  /* 0x000000ffff057224 */ /* 0x000fe200000e0603 */
[----:B0-----:R2:W-:Y:S04]  /*1900*/  STG.E desc[UR14][R2.64+-0x10], R8 ;  /* 0xfffff00802007986 */ /* 0x0015e8000c10190e */
[----:B------:R2:W-:Y:S04]  /*1910*/  STG.E desc[UR14][R2.64+-0xc], R9 ;  /* 0xfffff40902007986 */ /* 0x0005e8000c10190e */
[----:B------:R2:W-:Y:S04]  /*1920*/  STG.E desc[UR14][R2.64+-0x8], R10 ;  /* 0xfffff80a02007986 */ /* 0x0005e8000c10190e */
[----:B------:R2:W-:Y:S04]  /*1930*/  STG.E desc[UR14][R2.64+-0x4], R11 ;  /* 0xfffffc0b02007986 */ /* 0x0005e8000c10190e */
[----:B-1----:R2:W-:Y:S04]  /*1940*/  STG.E desc[UR14][R2.64], R12 ;  /* 0x0000000c02007986 */ /* 0x0025e8000c10190e */
[----:B------:R2:W-:Y:S04]  /*1950*/  STG.E desc[UR14][R2.64+0x4], R13 ;  /* 0x0000040d02007986 */ /* 0x0005e8000c10190e */
[----:B------:R2:W-:Y:S04]  /*1960*/  STG.E desc[UR14][R2.64+0x8], R14 ;  /* 0x0000080e02007986 */ /* 0x0005e8000c10190e */
[----:B------:R2:W-:Y:S01]  /*1970*/  STG.E desc[UR14][R2.64+0xc], R15 ;  /* 0x00000c0f02007986 */ /* 0x0005e2000c10190e */
[----:B------:R-:W-:Y:S05]  /*1980*/  BRA.U UP0, `(.L_x_72) ;  /* 0xfffffffd00b87547 */ /* 0x000fea000b83ffff */
.L_x_71:
[----:B------:R-:W-:-:S13]  /*1990*/  ISETP.NE.AND P0, PT, RZ, UR8, PT ;  /* 0x00000008ff007c0c */ /* 0x000fda000bf05270 */
[----:B------:R-:W-:Y:S05]  /*19a0*/  @!P0 EXIT ;  /* 0x000000000000894d */ /* 0x000fea0003800000 */
[----:B------:R-:W-:Y:S02]  /*19b0*/  UISETP.GE.U32.AND UP0, UPT, UR8, 0x4, UPT ;  /* 0x000000040800788c */ /* 0x000fe4000bf06070 */
[----:B------:R-:W-:-:S07]  /*19c0*/  ULOP3.LUT UR7, UR9, 0x3, URZ, 0xc0, !UPT ;  /* 0x0000000309077892 */ /* 0x000fce000f8ec0ff */
[----:B------:R-:W-:Y:S05]  /*19d0*/  BRA.U !UP0, `(.L_x_73) ;  /* 0x0000000108407547 */ /* 0x000fea000b800000 */
[----:B------:R-:W-:Y:S01]  /*19e0*/  ULEA UR5, UR4, UR6, 0x2 ;  /* 0x0000000604057291 */ /* 0x000fe2000f8e10ff */
[----:B0-2---:R-:W0:Y:S01]  /*19f0*/  LDC.64 R12, c[0x0][0x3a8] ;  /* 0x0000ea00ff0c7b82 */ /* 0x005e220000000a00 */
[C---:B------:R-:W-:Y:S01]  /*1a00*/  IADD3 R0, P0, PT, R6.reuse, UR4, RZ ;  /* 0x0000000406007c10 */ /* 0x040fe2000ff1e0ff */
[----:B------:R-:W-:Y:S01]  /*1a10*/  VIADD R5, R6, UR4 ;  /* 0x0000000406057c36 */ /* 0x000fe20008000000 */
[----:B------:R-:W-:Y:S02]  /*1a20*/  UIADD3 UR4, UPT, UPT, UR4, 0x4, URZ ;  /* 0x0000000404047890 */ /* 0x000fe4000fffe0ff */
[----:B------:R-:W-:-:S03]  /*1a30*/  IADD3.X R7, PT, PT, RZ, RZ, RZ, P0, !PT ;  /* 0x000000ffff077210 */ /* 0x000fc600007fe4ff */
[----:B------:R-:W1:Y:S01]  /*1a40*/  LDS.64 R8, [UR5] ;  /* 0x00000005ff087984 */ /* 0x000e620008000a00 */
[----:B------:R-:W2:Y:S03]  /*1a50*/  LDC.64 R2, c[0x0][0x3a8] ;  /* 0x0000ea00ff027b82 */ /* 0x000ea60000000a00 */
[----:B------:R-:W3:Y:S01]  /*1a60*/  LDS.64 R10, [UR5+0x8] ;  /* 0x00000805ff0a7984 */ /* 0x000ee20008000a00 */
[----:B0-----:R-:W-:Y:S01]  /*1a70*/  LEA R4, P0, R0, R12, 0x2 ;  /* 0x0000000c00047211 */ /* 0x001fe200078010ff */
[----:B--2---:R-:W-:-:S03]  /*1a80*/  IMAD.WIDE.U32 R2, R5, 0x4, R2 ;  /* 0x0000000405027825 */ /* 0x004fc600078e0002 */
[----:B------:R-:W-:Y:S02]  /*1a90*/  LEA.HI.X R5, R0, R13, R7, 0x2, P0 ;  /* 0x0000000d00057211 */ /* 0x000fe400000f1407 */
[----:B-1----:R1:W-:Y:S04]  /*1aa0*/  STG.E desc[UR14][R2.64], R8 ;  /* 0x0000000802007986 */ /* 0x0023e8000c10190e */
[----:B------:R1:W-:Y:S04]  /*1ab0*/  STG.E desc[UR14][R4.64+0x4], R9 ;  /* 0x0000040904007986 */ /* 0x0003e8000c10190e */
[----:B---3--:R1:W-:Y:S04]  /*1ac0*/  STG.E desc[UR14][R4.64+0x8], R10 ;  /* 0x0000080a04007986 */ /* 0x0083e8000c10190e */
[----:B------:R1:W-:Y:S02]  /*1ad0*/  STG.E desc[UR14][R4.64+0xc], R11 ;  /* 0x00000c0b04007986 */ /* 0x0003e4000c10190e */
.L_x_73:
[----:B------:R-:W-:-:S13]  /*1ae0*/  ISETP.NE.AND P0, PT, RZ, UR7, PT ;  /* 0x00000007ff007c0c */ /* 0x000fda000bf05270 */
[----:B------:R-:W-:Y:S05]  /*1af0*/  @!P0 EXIT ;  /* 0x000000000000894d */ /* 0x000fea0003800000 */
[----:B------:R-:W-:-:S09]  /*1b00*/  UISETP.NE.AND UP0, UPT, UR7, 0x1, UPT ;  /* 0x000000010700788c */ /* 0x000fd2000bf05270 */
[----:B------:R-:W-:Y:S05]  /*1b10*/  BRA.U !UP0, `(.L_x_74) ;  /* 0x0000000108347547 */ /* 0x000fea000b800000 */
[----:B------:R-:W-:Y:S01]  /*1b20*/  ULEA UR5, UR4, UR6, 0x2 ;  /* 0x0000000604057291 */ /* 0x000fe2000f8e10ff */
[----:B012---:R-:W0:Y:S01]  /*1b30*/  LDC.64 R10, c[0x0][0x3a8] ;  /* 0x0000ea00ff0a7b82 */ /* 0x007e220000000a00 */
[C---:B------:R-:W-:Y:S01]  /*1b40*/  IADD3 R0, P0, PT, R6.reuse, UR4, RZ ;  /* 0x0000000406007c10 */ /* 0x040fe2000ff1e0ff */
[----:B------:R-:W-:Y:S01]  /*1b50*/  VIADD R5, R6, UR4 ;  /* 0x0000000406057c36 */ /* 0x000fe20008000000 */
[----:B------:R-:W-:-:S03]  /*1b60*/  UIADD3 UR4, UPT, UPT, UR4, 0x2, URZ ;  /* 0x0000000204047890 */ /* 0x000fc6000fffe0ff */
[----:B------:R-:W-:Y:S02]  /*1b70*/  IMAD.X R7, RZ, RZ, RZ, P0 ;  /* 0x000000ffff077224 */ /* 0x000fe400000e06ff */
[----:B------:R-:W1:Y:S01]  /*1b80*/  LDS.64 R8, [UR5] ;  /* 0x00000005ff087984 */ /* 0x000e620008000a00 */
[----:B------:R-:W2:Y:S01]  /*1b90*/  LDC.64 R2, c[0x0][0x3a8] ;  /* 0x0000ea00ff027b82 */ /* 0x000ea20000000a00 */
[----:B0-----:R-:W-:Y:S01]  /*1ba0*/  LEA R4, P0, R0, R10, 0x2 ;  /* 0x0000000a00047211 */ /* 0x001fe200078010ff */
[----:B--2---:R-:W-:-:S03]  /*1bb0*/  IMAD.WIDE.U32 R2, R5, 0x4, R2 ;  /* 0x0000000405027825 */ /* 0x004fc600078e0002 */
[----:B------:R-:W-:Y:S02]  /*1bc0*/  LEA.HI.X R5, R0, R11, R7, 0x2, P0 ;  /* 0x0000000b00057211 */ /* 0x000fe400000f1407 */
[----:B-1----:R3:W-:Y:S04]  /*1bd0*/  STG.E desc[UR14][R2.64], R8 ;  /* 0x0000000802007986 */ /* 0x0027e8000c10190e */
[----:B------:R3:W-:Y:S03]  /*1be0*/  STG.E desc[UR14][R4.64+0x4], R9 ;  /* 0x0000040904007986 */ /* 0x0007e6000c10190e */
.L_x_74:
[----:B------:R-:W-:-:S04]  /*1bf0*/  ULOP3.LUT UR5, UR9, 0x1, URZ, 0xc0, !UPT ;  /* 0x0000000109057892 */ /* 0x000fc8000f8ec0ff */
[----:B------:R-:W-:-:S06]  /*1c00*/  UISETP.NE.U32.AND UP0, UPT, UR5, 0x1, UPT ;  /* 0x000000010500788c */ /* 0x000fcc000bf05070 */
[----:B------:R-:W-:-:S13]  /*1c10*/  PLOP3.LUT P0, PT, PT, PT, UP0, 0x80, 0x8 ;  /* 0x000000000008781c */ /* 0x000fda0003f0f008 */
[----:B------:R-:W-:Y:S05]  /*1c20*/  @P0 EXIT ;  /* 0x000000000000094d */ /* 0x000fea0003800000 */
[----:B------:R-:W-:Y:S01]  /*1c30*/  ULEA UR5, UR4, UR6, 0x2 ;  /* 0x0000000604057291 */ /* 0x000fe2000f8e10ff */
[----:B0123--:R-:W0:Y:S01]  /*1c40*/  LDC.64 R2, c[0x0][0x3a8] ;  /* 0x0000ea00ff027b82 */ /* 0x00fe220000000a00 */
[----:B------:R-:W-:-:S07]  /*1c50*/  IADD3 R7, PT, PT, R6, UR4, RZ ;  /* 0x0000000406077c10 */ /* 0x000fce000fffe0ff */
[----:B------:R-:W1:Y:S01]  /*1c60*/  LDS R5, [UR5] ;  /* 0x00000005ff057984 */ /* 0x000e620008000800 */
[----:B0-----:R-:W-:-:S05]  /*1c70*/  IMAD.WIDE.U32 R2, R7, 0x4, R2 ;  /* 0x0000000407027825 */ /* 0x001fca00078e0002 */
[----:B-1----:R-:W-:Y:S01]  /*1c80*/  STG.E desc[UR14][R2.64], R5 ;  /* 0x0000000502007986 */ /* 0x002fe2000c10190e */
[----:B------:R-:W-:Y:S05]  /*1c90*/  EXIT ;  /* 0x000000000000794d */ /* 0x000fea0003800000 */
        .weak           $__internal_1_$__cuda_sm20_dblrcp_rn_slowpath_v3
        .type           $__internal_1_$__cuda_sm20_dblrcp_rn_slowpath_v3,@function
        .size           $__internal_1_$__cuda_sm20_dblrcp_rn_slowpath_v3,($__internal_2_$__cuda_sm3x_div_rn_noftz_f32_slowpath - $__internal_1_$__cuda_sm20_dblrcp_rn_slowpath_v3)
$__internal_1_$__cuda_sm20_dblrcp_rn_slowpath_v3:
[----:B------:R-:W-:Y:S01]  /*1ca0*/  DSETP.GTU.AND P0, PT, |R8|, +INF , PT ;  /* 0x7ff000000800742a */ /* 0x000fe20003f0c200 */
[----:B------:R-:W-:-:S13]  /*1cb0*/  BSSY.RECONVERGENT B2, `(.L_x_75) ;  /* 0x0000023000027945 */ /* 0x000fda0003800200 */
[----:B------:R-:W-:Y:S05]  /*1cc0*/  @P0 BRA `(.L_x_76) ;  /* 0x00000000007c0947 */ /* 0x000fea0003800000 */
[----:B------:R-:W-:-:S05]  /*1cd0*/  LOP3.LUT R3, R9, 0x7fffffff, RZ, 0xc0, !PT ;  /* 0x7fffffff09037812 */ /* 0x000fca00078ec0ff */
[----:B------:R-:W-:-:S05]  /*1ce0*/  VIADD R11, R3, 0xffffffff ;  /* 0xffffffff030b7836 */ /* 0x000fca0000000000 */
[----:B------:R-:W-:-:S13]  /*1cf0*/  ISETP.GE.U32.AND P0, PT, R11, 0x7fefffff, PT ;  /* 0x7fefffff0b00780c */ /* 0x000fda0003f06070 */
[----:B------:R-:W-:Y:S01]  /*1d00*/  @P0 LOP3.LUT R13, R9, 0x7ff00000, RZ, 0x3c, !PT ;  /* 0x7ff00000090d0812 */ /* 0x000fe200078e3cff */
[----:B------:R-:W-:Y:S01]  /*1d10*/  @P0 IMAD.MOV.U32 R12, RZ, RZ, RZ ;  /* 0x000000ffff0c0224 */ /* 0x000fe200078e00ff */
[----:B------:R-:W-:Y:S06]  /*1d20*/  @P0 BRA `(.L_x_77) ;  /* 0x00000000006c0947 */ /* 0x000fec0003800000 */
[----:B------:R-:W-:-:S13]  /*1d30*/  ISETP.GE.U32.AND P0, PT, R3, 0x1000001, PT ;  /* 0x010000010300780c */ /* 0x000fda0003f06070 */
[----:B------:R-:W-:Y:S05]  /*1d40*/  @!P0 BRA `(.L_x_78) ;  /* 0x0000000000348947 */ /* 0x000fea0003800000 */
[----:B------:R-:W-:Y:S01]  /*1d50*/  IADD3 R13, PT, PT, R9, -0x3fe00000, RZ ;  /* 0xc0200000090d7810 */ /* 0x000fe20007ffe0ff */
[----:B------:R-:W-:-:S03]  /*1d60*/  IMAD.MOV.U32 R12, RZ, RZ, R8 ;  /* 0x000000ffff0c7224 */ /* 0x000fc600078e0008 */
[----:B------:R-:W0:Y:S03]  /*1d70*/  MUFU.RCP64H R15, R13 ;  /* 0x0000000d000f7308 */ /* 0x000e260000001800 */
        /* <DEDUP_REMOVED lines=10> */
.L_x_78:
[----:B------:R-:W-:Y:S01]  /*1e20*/  DMUL R8, R8, 8.11296384146066816958e+31 ;  /* 0x4690000008087828 */ /* 0x000fe20000000000 */
[----:B------:R-:W-:-:S05]  /*1e30*/  IMAD.MOV.U32 R12, RZ, RZ, R14 ;  /* 0x000000ffff0c7224 */ /* 0x000fca00078e000e */
        /* <DEDUP_REMOVED lines=8> */
.L_x_76:
[----:B------:R-:W-:Y:S02]  /*1ec0*/  LOP3.LUT R13, R9, 0x80000, RZ, 0xfc, !PT ;  /* 0x00080000090d7812 */ /* 0x000fe400078efcff */
[----:B------:R-:W-:-:S07]  /*1ed0*/  MOV R12, R8 ;  /* 0x00000008000c7202 */ /* 0x000fce0000000f00 */
.L_x_77:
[----:B------:R-:W-:Y:S05]  /*1ee0*/  BSYNC.RECONVERGENT B2 ;  /* 0x0000000000027941 */ /* 0x000fea0003800200 */
.L_x_75:
[----:B------:R-:W-:-:S04]  /*1ef0*/  IMAD.MOV.U32 R11, RZ, RZ, 0x0 ;  /* 0x00000000ff0b7424 */ /* 0x000fc800078e00ff */
[----:B------:R-:W-:Y:S05]  /*1f00*/  RET.REL.NODEC R10 `(_Z25tour_konstruktions_kernelP17curandStateXORWOWiiffPiPfS1_) ;  /* 0xffffffe00a3c7950 */ /* 0x000fea0003c3ffff */
        .weak           $__internal_2_$__cuda_sm3x_div_rn_noftz_f32_slowpath
        .type           $__internal_2_$__cuda_sm3x_div_rn_noftz_f32_slowpath,@function
        .size           $__internal_2_$__cuda_sm3x_div_rn_noftz_f32_slowpath,(.L_x_100 - $__internal_2_$__cuda_sm3x_div_rn_noftz_f32_slowpath)
$__internal_2_$__cuda_sm3x_div_rn_noftz_f32_slowpath:
[--C-:B------:R-:W-:Y:S01]  /*1f10*/  SHF.R.U32.HI R10, RZ, 0x17, R3.reuse ;  /* 0x00000017ff0a7819 */ /* 0x100fe20000011603 */
[----:B------:R-:W-:Y:S01]  /*1f20*/  BSSY.RECONVERGENT B1, `(.L_x_79) ;  /* 0x0000064000017945 */ /* 0x000fe20003800200 */
[--C-:B------:R-:W-:Y:S01]  /*1f30*/  SHF.R.U32.HI R9, RZ, 0x17, R0.reuse ;  /* 0x00000017ff097819 */ /* 0x100fe20000011600 */
[----:B------:R-:W-:Y:S01]  /*1f40*/  IMAD.MOV.U32 R12, RZ, RZ, R0 ;  /* 0x000000ffff0c7224 */ /* 0x000fe200078e0000 */
[----:B------:R-:W-:Y:S01]  /*1f50*/  LOP3.LUT R10, R10, 0xff, RZ, 0xc0, !PT ;  /* 0x000000ff0a0a7812 */ /* 0x000fe200078ec0ff */
[----:B------:R-:W-:Y:S01]  /*1f60*/  IMAD.MOV.U32 R13, RZ, RZ, R3 ;  /* 0x000000ffff0d7224 */ /* 0x000fe200078e0003 */
[----:B------:R-:W-:-:S03]  /*1f70*/  LOP3.LUT R11, R9, 0xff, RZ, 0xc0, !PT ;  /* 0x000000ff090b7812 */ /* 0x000fc600078ec0ff */
[----:B------:R-:W-:Y:S01]  /*1f80*/  VIADD R15, R10, 0xffffffff ;  /* 0xffffffff0a0f7836 */ /* 0x000fe20000000000 */
[----:B------:R-:W-:-:S04]  /*1f90*/  IADD3 R14, PT, PT, R11, -0x1, RZ ;  /* 0xffffffff0b0e7810 */ /* 0x000fc80007ffe0ff */
[----:B------:R-:W-:-:S04]  /*1fa0*/  ISETP.GT.U32.AND P0, PT, R15, 0xfd, PT ;  /* 0x000000fd0f00780c */ /* 0x000fc80003f04070 */
[----:B------:R-:W-:-:S13]  /*1fb0*/  ISETP.GT.U32.OR P0, PT, R14, 0xfd, P0 ;  /* 0x000000fd0e00780c */ /* 0x000fda0000704470 */
[----:B------:R-:W-:Y:S01]  /*1fc0*/  @!P0 MOV R9, RZ ;  /* 0x000000ff00098202 */ /* 0x000fe20000000f00 */
[----:B------:R-:W-:Y:S06]  /*1fd0*/  @!P0 BRA `(.L_x_80) ;  /* 0x00000000005c8947 */ /* 0x000fec0003800000 */
[----:B------:R-:W-:Y:S02]  /*1fe0*/  FSETP.GTU.FTZ.AND P0, PT, |R0|, +INF , PT ;  /* 0x7f8000000000780b */ /* 0x000fe40003f1c200 */
[----:B------:R-:W-:-:S04]  /*1ff0*/  FSETP.GTU.FTZ.AND P1, PT, |R3|, +INF , PT ;  /* 0x7f8000000300780b */ /* 0x000fc80003f3c200 */
[----:B------:R-:W-:-:S13]  /*2000*/  PLOP3.LUT P0, PT, P0, P1, PT, 0xf8, 0x8f ;  /* 0x00000000008f781c */ /* 0x000fda0000703f70 */
[----:B------:R-:W-:Y:S05]  /*2010*/  @P0 BRA `(.L_x_81) ;  /* 0x00000004004c0947 */ /* 0x000fea0003800000 */
[----:B------:R-:W-:-:S13]  /*2020*/  LOP3.LUT P0, RZ, R13, 0x7fffffff, R12, 0xc8, !PT ;  /* 0x7fffffff0dff7812 */ /* 0x000fda000780c80c */
[----:B------:R-:W-:Y:S05]  /*2030*/  @!P0 BRA `(.L_x_82) ;  /* 0x00000004003c8947 */ /* 0x000fea0003800000 */
[C---:B------:R-:W-:Y:S02]  /*2040*/  FSETP.NEU.FTZ.AND P3, PT, |R0|.reuse, +INF , PT ;  /* 0x7f8000000000780b */ /* 0x040fe40003f7d200 */
[----:B------:R-:W-:Y:S02]  /*2050*/  FSETP.NEU.FTZ.AND P1, PT, |R3|, +INF , PT ;  /* 0x7f8000000300780b */ /* 0x000fe40003f3d200 */
[----:B------:R-:W-:-:S11]  /*2060*/  FSETP.NEU.FTZ.AND P0, PT, |R0|, +INF , PT ;  /* 0x7f8000000000780b */ /* 0x000fd60003f1d200 */
[----:B------:R-:W-:Y:S05]  /*2070*/  @!P1 BRA !P3, `(.L_x_82) ;  /* 0x00000004002c9947 */ /* 0x000fea0005800000 */
[----:B------:R-:W-:-:S04]  /*2080*/  LOP3.LUT P3, RZ, R12, 0x7fffffff, RZ, 0xc0, !PT ;  /* 0x7fffffff0cff7812 */ /* 0x000fc8000786c0ff */
[----:B------:R-:W-:-:S13]  /*2090*/  PLOP3.LUT P1, PT, P1, P3, PT, 0x2f, 0xf2 ;  /* 0x0000000000f2781c */ /* 0x000fda0000f26577 */
[----:B------:R-:W-:Y:S05]  /*20a0*/  @P1 BRA `(.L_x_83) ;  /* 0x0000000400181947 */ /* 0x000fea0003800000 */
[----:B------:R-:W-:-:S04]  /*20b0*/  LOP3.LUT P1, RZ, R13, 0x7fffffff, RZ, 0xc0, !PT ;  /* 0x7fffffff0dff7812 */ /* 0x000fc8000782c0ff */
[----:B------:R-:W-:-:S13]  /*20c0*/  PLOP3.LUT P0, PT, P0, P1, PT, 0x2f, 0xf2 ;  /* 0x0000000000f2781c */ /* 0x000fda0000702577 */
[----:B------:R-:W-:Y:S05]  /*20d0*/  @P0 BRA `(.L_x_84) ;  /* 0x0000000400000947 */ /* 0x000fea0003800000 */
[----:B------:R-:W-:Y:S02]  /*20e0*/  ISETP.GE.AND P0, PT, R14, RZ, PT ;  /* 0x000000ff0e00720c */ /* 0x000fe40003f06270 */
[----:B------:R-:W-:-:S11]  /*20f0*/  ISETP.GE.AND P1, PT, R15, RZ, PT ;  /* 0x000000ff0f00720c */ /* 0x000fd60003f26270 */
[----:B------:R-:W-:Y:S02]  /*2100*/  @P0 IMAD.MOV.U32 R9, RZ, RZ, RZ ;  /* 0x000000ffff090224 */ /* 0x000fe400078e00ff */
[----:B------:R-:W-:Y:S01]  /*2110*/  @!P0 FFMA R12, R0, 1.84467440737095516160e+19, RZ ;  /* 0x5f800000000c8823 */ /* 0x000fe200000000ff */
[----:B------:R-:W-:Y:S02]  /*2120*/  @!P0 IMAD.MOV.U32 R9, RZ, RZ, -0x40 ;  /* 0xffffffc0ff098424 */ /* 0x000fe400078e00ff */
[----:B------:R-:W-:-:S03]  /*2130*/  @!P1 FFMA R13, R3, 1.84467440737095516160e+19, RZ ;  /* 0x5f800000030d9823 */ /* 0x000fc600000000ff */
[----:B------:R-:W-:-:S07]  /*2140*/  @!P1 IADD3 R9, PT, PT, R9, 0x40, RZ ;  /* 0x0000004009099810 */ /* 0x000fce0007ffe0ff */
.L_x_80:
[----:B------:R-:W-:Y:S01]  /*2150*/  LEA R0, R10, 0xc0800000, 0x17 ;  /* 0xc08000000a007811 */ /* 0x000fe200078eb8ff */
[----:B------:R-:W-:Y:S01]  /*2160*/  VIADD R11, R11, 0xffffff81 ;  /* 0xffffff810b0b7836 */ /* 0x000fe20000000000 */
[----:B------:R-:W-:Y:S03]  /*2170*/  BSSY.RECONVERGENT B2, `(.L_x_85) ;  /* 0x0000035000027945 */ /* 0x000fe60003800200 */
[----:B------:R-:W-:Y:S01]  /*2180*/  IMAD.IADD R13, R13, 0x1, -R0 ;  /* 0x000000010d0d7824 */ /* 0x000fe200078e0a00 */
[C---:B------:R-:W-:Y:S01]  /*2190*/  IADD3 R10, PT, PT, R11.reuse, 0x7f, -R10 ;  /* 0x0000007f0b0a7810 */ /* 0x040fe20007ffe80a */
[----:B------:R-:W-:Y:S02]  /*21a0*/  IMAD R0, R11, -0x800000, R12 ;  /* 0xff8000000b007824 */ /* 0x000fe400078e020c */
[----:B------:R-:W0:Y:S01]  /*21b0*/  MUFU.RCP R3, R13 ;  /* 0x0000000d00037308 */ /* 0x000e220000001000 */
[----:B------:R-:W-:Y:S01]  /*21c0*/  FADD.FTZ R15, -R13, -RZ ;  /* 0x800000ff0d0f7221 */ /* 0x000fe20000010100 */
[----:B------:R-:W-:-:S03]  /*21d0*/  IADD3 R10, PT, PT, R10, R9, RZ ;  /* 0x000000090a0a7210 */ /* 0x000fc60007ffe0ff */
[----:B0-----:R-:W-:-:S04]  /*21e0*/  FFMA R14, R3, R15, 1 ;  /* 0x3f800000030e7423 */ /* 0x001fc8000000000f */
[----:B------:R-:W-:-:S04]  /*21f0*/  FFMA R14, R3, R14, R3 ;  /* 0x0000000e030e7223 */ /* 0x000fc80000000003 */
[----:B------:R-:W-:-:S04]  /*2200*/  FFMA R3, R0, R14, RZ ;  /* 0x0000000e00037223 */ /* 0x000fc800000000ff */
[----:B------:R-:W-:-:S04]  /*2210*/  FFMA R12, R15, R3, R0 ;  /* 0x000000030f0c7223 */ /* 0x000fc80000000000 */
[----:B------:R-:W-:-:S04]  /*2220*/  FFMA R17, R14, R12, R3 ;  /* 0x0000000c0e117223 */ /* 0x000fc80000000003 */
[----:B------:R-:W-:-:S04]  /*2230*/  FFMA R12, R15, R17, R0 ;  /* 0x000000110f0c7223 */ /* 0x000fc80000000000 */
[----:B------:R-:W-:-:S05]  /*2240*/  FFMA R0, R14, R12, R17 ;  /* 0x0000000c0e007223 */ /* 0x000fca0000000011 */
[----:B------:R-:W-:-:S04]  /*2250*/  SHF.R.U32.HI R3, RZ, 0x17, R0 ;  /* 0x00000017ff037819 */ /* 0x000fc80000011600 */
[----:B------:R-:W-:-:S05]  /*2260*/  LOP3.LUT R3, R3, 0xff, RZ, 0xc0, !PT ;  /* 0x000000ff03037812 */ /* 0x000fca00078ec0ff */
[----:B------:R-:W-:-:S04]  /*2270*/  IMAD.IADD R11, R3, 0x1, R10 ;  /* 0x00000001030b7824 */ /* 0x000fc800078e020a */
[----:B------:R-:W-:-:S05]  /*2280*/  VIADD R3, R11, 0xffffffff ;  /* 0xffffffff0b037836 */ /* 0x000fca0000000000 */
[----:B------:R-:W-:-:S13]  /*2290*/  ISETP.GE.U32.AND P0, PT, R3, 0xfe, PT ;  /* 0x000000fe0300780c */ /* 0x000fda0003f06070 */
[----:B------:R-:W-:Y:S05]  /*22a0*/  @!P0 BRA `(.L_x_86) ;  /* 0x0000000000808947 */ /* 0x000fea0003800000 */
[----:B------:R-:W-:-:S13]  /*22b0*/  ISETP.GT.AND P0, PT, R11, 0xfe, PT ;  /* 0x000000fe0b00780c */ /* 0x000fda0003f04270 */
[----:B------:R-:W-:Y:S05]  /*22c0*/  @P0 BRA `(.L_x_87) ;  /* 0x00000000006c0947 */ /* 0x000fea0003800000 */
[----:B------:R-:W-:-:S13]  /*22d0*/  ISETP.GE.AND P0, PT, R11, 0x1, PT ;  /* 0x000000010b00780c */ /* 0x000fda0003f06270 */
[----:B------:R-:W-:Y:S05]  /*22e0*/  @P0 BRA `(.L_x_88) ;  /* 0x0000000000740947 */ /* 0x000fea0003800000 */
[----:B------:R-:W-:Y:S02]  /*22f0*/  ISETP.GE.AND P0, PT, R11, -0x18, PT ;  /* 0xffffffe80b00780c */ /* 0x000fe40003f06270 */
[----:B------:R-:W-:-:S11]  /*2300*/  LOP3.LUT R0, R0, 0x80000000, RZ, 0xc0, !PT ;  /* 0x8000000000007812 */ /* 0x000fd600078ec0ff */
[----:B------:R-:W-:Y:S05]  /*2310*/  @!P0 BRA `(.L_x_88) ;  /* 0x0000000000688947 */ /* 0x000fea0003800000 */
[CCC-:B------:R-:W-:Y:S01]  /*2320*/  FFMA.RZ R3, R14.reuse, R12.reuse, R17.reuse ;  /* 0x0000000c0e037223 */ /* 0x1c0fe2000000c011 */
[CCC-:B------:R-:W-:Y:S01]  /*2330*/  FFMA.RM R10, R14.reuse, R12.reuse, R17.reuse ;  /* 0x0000000c0e0a7223 */ /* 0x1c0fe20000004011 */
[C---:B------:R-:W-:Y:S02]  /*2340*/  ISETP.NE.AND P3, PT, R11.reuse, RZ, PT ;  /* 0x000000ff0b00720c */ /* 0x040fe40003f65270 */
[----:B------:R-:W-:Y:S02]  /*2350*/  ISETP.NE.AND P1, PT, R11, RZ, PT ;  /* 0x000000ff0b00720c */ /* 0x000fe40003f25270 */
[----:B------:R-:W-:Y:S01]  /*2360*/  LOP3.LUT R9, R3, 0x7fffff, RZ, 0xc0, !PT ;  /* 0x007fffff03097812 */ /* 0x000fe200078ec0ff */
[----:B------:R-:W-:Y:S01]  /*2370*/  FFMA.RP R3, R14, R12, R17 ;  /* 0x0000000c0e037223 */ /* 0x000fe20000008011 */
[----:B------:R-:W-:Y:S01]  /*2380*/  IADD3 R12, PT, PT, R11, 0x20, RZ ;  /* 0x000000200b0c7810 */ /* 0x000fe20007ffe0ff */
[----:B------:R-:W-:Y:S01]  /*2390*/  IMAD.MOV R11, RZ, RZ, -R11 ;  /* 0x000000ffff0b7224 */ /* 0x000fe200078e0a0b */
[----:B------:R-:W-:-:S02]  /*23a0*/  LOP3.LUT R9, R9, 0x800000, RZ, 0xfc, !PT ;  /* 0x0080000009097812 */ /* 0x000fc400078efcff */
[----:B------:R-:W-:Y:S02]  /*23b0*/  FSETP.NEU.FTZ.AND P0, PT, R3, R10, PT ;  /* 0x0000000a0300720b */ /* 0x000fe40003f1d000 */
[----:B------:R-:W-:Y:S02]  /*23c0*/  SHF.L.U32 R12, R9, R12, RZ ;  /* 0x0000000c090c7219 */ /* 0x000fe400000006ff */
[----:B------:R-:W-:Y:S02]  /*23d0*/  SEL R10, R11, RZ, P3 ;  /* 0x000000ff0b0a7207 */ /* 0x000fe40001800000 */
[----:B------:R-:W-:Y:S02]  /*23e0*/  ISETP.NE.AND P1, PT, R12, RZ, P1 ;  /* 0x000000ff0c00720c */ /* 0x000fe40000f25270 */
[----:B------:R-:W-:Y:S02]  /*23f0*/  SHF.R.U32.HI R10, RZ, R10, R9 ;  /* 0x0000000aff0a7219 */ /* 0x000fe40000011609 */
[----:B------:R-:W-:-:S02]  /*2400*/  PLOP3.LUT P0, PT, P0, P1, PT, 0xf8, 0x8f ;  /* 0x00000000008f781c */ /* 0x000fc40000703f70 */
[----:B------:R-:W-:Y:S02]  /*2410*/  SHF.R.U32.HI R12, RZ, 0x1, R10 ;  /* 0x00000001ff0c7819 */ /* 0x000fe4000001160a */
[----:B------:R-:W-:-:S04]  /*2420*/  SEL R3, RZ, 0x1, !P0 ;  /* 0x00000001ff037807 */ /* 0x000fc80004000000 */
[----:B------:R-:W-:-:S04]  /*2430*/  LOP3.LUT R3, R3, 0x1, R12, 0xf8, !PT ;  /* 0x0000000103037812 */ /* 0x000fc800078ef80c */
[----:B------:R-:W-:-:S05]  /*2440*/  LOP3.LUT R3, R3, R10, RZ, 0xc0, !PT ;  /* 0x0000000a03037212 */ /* 0x000fca00078ec0ff */
[----:B------:R-:W-:-:S05]  /*2450*/  IMAD.IADD R3, R12, 0x1, R3 ;  /* 0x000000010c037824 */ /* 0x000fca00078e0203 */
[----:B------:R-:W-:Y:S01]  /*2460*/  LOP3.LUT R0, R3, R0, RZ, 0xfc, !PT ;  /* 0x0000000003007212 */ /* 0x000fe200078efcff */
[----:B------:R-:W-:Y:S06]  /*2470*/  BRA `(.L_x_88) ;  /* 0x0000000000107947 */ /* 0x000fec0003800000 */
.L_x_87:
[----:B------:R-:W-:-:S04]  /*2480*/  LOP3.LUT R0, R0, 0x80000000, RZ, 0xc0, !PT ;  /* 0x8000000000007812 */ /* 0x000fc800078ec0ff */
[----:B------:R-:W-:Y:S01]  /*2490*/  LOP3.LUT R0, R0, 0x7f800000, RZ, 0xfc, !PT ;  /* 0x7f80000000007812 */ /* 0x000fe200078efcff */
[----:B------:R-:W-:Y:S06]  /*24a0*/  BRA `(.L_x_88) ;  /* 0x0000000000047947 */ /* 0x000fec0003800000 */
.L_x_86:
[----:B------:R-:W-:-:S07]  /*24b0*/  LEA R0, R10, R0, 0x17 ;  /* 0x000000000a007211 */ /* 0x000fce00078eb8ff */
.L_x_88:
[----:B------:R-:W-:Y:S05]  /*24c0*/  BSYNC.RECONVERGENT B2 ;  /* 0x0000000000027941 */ /* 0x000fea0003800200 */
.L_x_85:
[----:B------:R-:W-:Y:S05]  /*24d0*/  BRA `(.L_x_89) ;  /* 0x0000000000207947 */ /* 0x000fea0003800000 */
.L_x_84:
[----:B------:R-:W-:-:S04]  /*24e0*/  LOP3.LUT R0, R13, 0x80000000, R12, 0x48, !PT ;  /* 0x800000000d007812 */ /* 0x000fc800078e480c */
[----:B------:R-:W-:Y:S01]  /*24f0*/  LOP3.LUT R0, R0, 0x7f800000, RZ, 0xfc, !PT ;  /* 0x7f80000000007812 */ /* 0x000fe200078efcff */
[----:B------:R-:W-:Y:S06]  /*2500*/  BRA `(.L_x_89) ;  /* 0x0000000000147947 */ /* 0x000fec0003800000 */
.L_x_83:
[----:B------:R-:W-:Y:S01]  /*2510*/  LOP3.LUT R0, R13, 0x80000000, R12, 0x48, !PT ;  /* 0x800000000d007812 */ /* 0x000fe200078e480c */
[----:B------:R-:W-:Y:S06]  /*2520*/  BRA `(.L_x_89) ;  /* 0x00000000000c7947 */ /* 0x000fec0003800000 */
.L_x_82:
[----:B------:R-:W0:Y:S01]  /*2530*/  MUFU.RSQ R0, -QNAN ;  /* 0xffc0000000007908 */ /* 0x000e220000001400 */
[----:B------:R-:W-:Y:S05]  /*2540*/  BRA `(.L_x_89) ;  /* 0x0000000000047947 */ /* 0x000fea0003800000 */
.L_x_81:
[----:B------:R-:W-:-:S07]  /*2550*/  FADD.FTZ R0, R0, R3 ;  /* 0x0000000300007221 */ /* 0x000fce0000010000 */
.L_x_89:
[----:B------:R-:W-:Y:S05]  /*2560*/  BSYNC.RECONVERGENT B1 ;  /* 0x0000000000017941 */ /* 0x000fea0003800200 */
.L_x_79:
[----:B------:R-:W-:-:S04]  /*2570*/  IMAD.MOV.U32 R9, RZ, RZ, 0x0 ;  /* 0x00000000ff097424 */ /* 0x000fc800078e00ff */
[----:B0-----:R-:W-:Y:S05]  /*2580*/  RET.REL.NODEC R8 `(_Z25tour_konstruktions_kernelP17curandStateXORWOWiiffPiPfS1_) ;  /* 0xffffffd8089c7950 */ /* 0x001fea0003c3ffff */
.L_x_90:
        /* <DEDUP_REMOVED lines=15> */
.L_x_100:


//--------------------- .text._Z12setup_kernelP17curandStateXORWOWiy --------------------------
	.section	.text._Z12setup_kernelP17curandStateXORWOWiy,"ax",@progbits
	.align	128
        .global         _Z12setup_kernelP17curandStateXORWOWiy
        .type           _Z12setup_kernelP17curandStateXORWOWiy,@function
        .size           _Z12setup_kernelP17curandStateXORWOWiy,(.L_x_103 - _Z12setup_kernelP17curandStateXORWOWiy)
        .other          _Z12setup_kernelP17curandStateXORWOWiy,@"STO_CUDA_ENTRY STV_DEFAULT"
_Z12setup_kernelP17curandStateXORWOWiy:
.text._Z12setup_kernelP17curandStateXORWOWiy:
[----:B------:R-:W-:Y:S01]  /*0000*/  LDC R1, c[0x0][0x37c] ;  /* 0x0000df00ff017b82 */ /* 0x000fe20000000800 */
[----:B------:R-:W0:Y:S02]  /*0010*/  S2R R0, SR_TID.X ;  /* 0x0000000000007919 */ /* 0x000e240000002100 */
[----:B0-----:R-:W-:-:S13]  /*0020*/  ISETP.NE.AND P0, PT, R0, RZ, PT ;  /* 0x000000ff0000720c */ /* 0x001fda0003f05270 */
[----:B------:R-:W-:Y:S05]  /*0030*/  @P0 EXIT ;  /* 0x000000000000094d */ /* 0x000fea0003800000 */
[----:B------:R-:W0:Y:S01]  /*0040*/  S2R R13, SR_CTAID.X ;  /* 0x00000000000d7919 */ /* 0x000e220000002500 */
[----:B------:R-:W1:Y:S01]  /*0050*/  LDC.64 R4, c[0x0][0x390] ;  /* 0x0000e400ff047b82 */ /* 0x000e620000000a00 */
[----:B------:R-:W2:Y:S07]  /*0060*/  LDCU.64 UR6, c[0x0][0x358] ;  /* 0x00006b00ff0677ac */ /* 0x000eae0008000a00 */
[----:B------:R-:W3:Y:S01]  /*0070*/  LDC.64 R2, c[0x0][0x380] ;  /* 0x0000e000ff027b82 */ /* 0x000ee20000000a00 */
[----:B-1----:R-:W-:-:S02]  /*0080*/  LOP3.LUT R0, R4, 0xaad26b49, RZ, 0x3c, !PT ;  /* 0xaad26b4904007812 */ /* 0x002fc400078e3cff */
[----:B------:R-:W-:-:S03]  /*0090*/  LOP3.LUT R4, R5, 0xf7dcefdd, RZ, 0x3c, !PT ;  /* 0xf7dcefdd05047812 */ /* 0x000fc600078e3cff */
[----:B------:R-:W-:Y:S01]  /*00a0*/  IMAD R0, R0, 0x4182bed5, RZ ;  /* 0x4182bed500007824 */ /* 0x000fe200078e02ff */
[C---:B0-----:R-:W-:Y:S01]  /*00b0*/  ISETP.NE.AND P0, PT, R13.reuse, RZ, PT ;  /* 0x000000ff0d00720c */ /* 0x041fe20003f05270 */
[----:B------:R-:W-:Y:S02]  /*00c0*/  IMAD R5, R4, -0x658354e5, RZ ;  /* 0x9a7cab1b04057824 */ /* 0x000fe400078e02ff */
[----:B---3--:R-:W-:Y:S01]  /*00d0*/  IMAD.WIDE.U32 R2, R13, 0x30, R2 ;  /* 0x000000300d027825 */ /* 0x008fe200078e0002 */
[C---:B------:R-:W-:Y:S02]  /*00e0*/  LOP3.LUT R8, R0.reuse, 0x159a55e5, RZ, 0x3c, !PT ;  /* 0x159a55e500087812 */ /* 0x040fe400078e3cff */
[C---:B------:R-:W-:Y:S01]  /*00f0*/  IADD3 R6, PT, PT, R0.reuse, 0x64f0c9, R5 ;  /* 0x0064f0c900067810 */ /* 0x040fe20007ffe005 */
[C---:B------:R-:W-:Y:S01]  /*0100*/  VIADD R7, R0.reuse, 0x75bcd15 ;  /* 0x075bcd1500077836 */ /* 0x040fe20000000000 */
[----:B------:R-:W-:Y:S01]  /*0110*/  LOP3.LUT R10, R5, 0x5491333, RZ, 0x3c, !PT ;  /* 0x05491333050a7812 */ /* 0x000fe200078e3cff */
[----:B------:R-:W-:-:S02]  /*0120*/  VIADD R11, R0, 0x583f19 ;  /* 0x00583f19000b7836 */ /* 0x000fc40000000000 */
[----:B------:R-:W-:Y:S01]  /*0130*/  VIADD R9, R5, 0x1f123bb5 ;  /* 0x1f123bb505097836 */ /* 0x000fe20000000000 */
[----:B--2---:R0:W-:Y:S04]  /*0140*/  STG.E.64 desc[UR6][R2.64], R6 ;  /* 0x0000000602007986 */ /* 0x0041e8000c101b06 */
[----:B------:R0:W-:Y:S04]  /*0150*/  STG.E.64 desc[UR6][R2.64+0x8], R8 ;  /* 0x0000080802007986 */ /* 0x0001e8000c101b06 */
[----:B------:R0:W-:Y:S01]  /*0160*/  STG.E.64 desc[UR6][R2.64+0x10], R10 ;  /* 0x0000100a02007986 */ /* 0x0001e2000c101b06 */
[----:B------:R-:W-:Y:S05]  /*0170*/  @!P0 BRA `(.L_x_91) ;  /* 0x0000000c00488947 */ /* 0x000fea0003800000 */
[----:B------:R-:W-:Y:S02]  /*0180*/  IMAD.MOV.U32 R0, RZ, RZ, R13 ;  /* 0x000000ffff007224 */ /* 0x000fe400078e000d */
[----:B------:R-:W-:Y:S02]  /*0190*/  IMAD.MOV.U32 R15, RZ, RZ, RZ ;  /* 0x000000ffff0f7224 */ /* 0x000fe400078e00ff */
[----:B------:R-:W-:-:S07]  /*01a0*/  IMAD.MOV.U32 R12, RZ, RZ, RZ ;  /* 0x000000ffff0c7224 */ /* 0x000fce00078e00ff */
.L_x_96:
[----:B0-----:R-:W-:-:S04]  /*01b0*/  LOP3.LUT R2, R0, 0x3, RZ, 0xc0, !PT ;  /* 0x0000000300027812 */ /* 0x001fc800078ec0ff */
[----:B------:R-:W-:-:S04]  /*01c0*/  ISETP.NE.U32.AND P0, PT, R2, RZ, PT ;  /* 0x000000ff0200720c */ /* 0x000fc80003f05070 */
[----:B------:R-:W-:-:S13]  /*01d0*/  ISETP.NE.AND.EX P0, PT, RZ, RZ, PT, P0 ;  /* 0x000000ffff00720c */ /* 0x000fda0003f05300 */
[----:B------:R-:W-:Y:S05]  /*01e0*/  @!P0 BRA `(.L_x_92) ;  /* 0x0000000c00148947 */ /* 0x000fea0003800000 */
[----:B------:R-:W0:Y:S01]  /*01f0*/  LDC.64 R6, c[0x4][RZ] ;  /* 0x01000000ff067b82 */ /* 0x000e220000000a00 */
[----:B------:R-:W-:Y:S01]  /*0200*/  UMOV UR4, URZ ;  /* 0x000000ff00047c82 */ /* 0x000fe20008000000 */
[----:B0-----:R-:W-:-:S07]  /*0210*/  IMAD.WIDE.U32 R6, R12, 0xc80, R6 ;  /* 0x00000c800c067825 */ /* 0x001fce00078e0006 */
.L_x_95:
[----:B0-----:R-:W-:Y:S01]  /*0220*/  IMAD.MOV.U32 R14, RZ, RZ, RZ ;  /* 0x000000ffff0e7224 */ /* 0x001fe200078e00ff */
[----:B------:R-:W-:Y:S01]  /*0230*/  CS2R R2, SRZ ;  /* 0x0000000000027805 */ /* 0x000fe2000001ff00 */
[----:B------:R-:W-:Y:S01]  /*0240*/  IMAD.MOV.U32 R16, RZ, RZ, RZ ;  /* 0x000000ffff107224 */ /* 0x000fe200078e00ff */
[----:B------:R-:W-:-:S07]  /*0250*/  CS2R R4, SRZ ;  /* 0x0000000000047805 */ /* 0x000fce000001ff00 */
.L_x_94:
[----:B------:R-:W0:Y:S02]  /*0260*/  LDC.64 R8, c[0x0][0x380] ;  /* 0x0000e000ff087b82 */ /* 0x000e240000000a00 */
[----:B0-----:R-:W-:-:S04]  /*0270*/  IMAD.WIDE.U32 R10, R13, 0x30, R8 ;  /* 0x000000300d0a7825 */ /* 0x001fc800078e0008 */
[----:B------:R-:W-:-:S05]  /*0280*/  IMAD.WIDE.U32 R10, R16, 0x4, R10 ;  /* 0x00000004100a7825 */ /* 0x000fca00078e000a */
[----:B------:R0:W5:Y:S01]  /*0290*/  LDG.E R17, desc[UR6][R10.64+0x4] ;  /* 0x000004060a117981 */ /* 0x000162000c1e1900 */
[----:B------:R-:W-:-:S07]  /*02a0*/  IMAD.MOV.U32 R18, RZ, RZ, RZ ;  /* 0x000000ffff127224 */ /* 0x000fce00078e00ff */
.L_x_93:
[----:B-----5:R-:W-:Y:S01]  /*02b0*/  SHF.R.U32.HI R22, RZ, R18, R17 ;  /* 0x00000012ff167219 */ /* 0x020fe20000011611 */
[----:B0-----:R-:W-:-:S03]  /*02c0*/  IMAD.SHL.U32 R11, R16, 0x20, RZ ;  /* 0x00000020100b7824 */ /* 0x001fc600078e00ff */
[----:B------:R-:W-:Y:S01]  /*02d0*/  LOP3.LUT R19, R22, 0x1, RZ, 0xc0, !PT ;  /* 0x0000000116137812 */ /* 0x000fe200078ec0ff */
[----:B------:R-:W-:-:S03]  /*02e0*/  IMAD.IADD R10, R11, 0x1, R18 ;  /* 0x000000010b0a7824 */ /* 0x000fc600078e0212 */
[----:B------:R-:W-:Y:S01]  /*02f0*/  ISETP.NE.U32.AND P0, PT, R19, 0x1, PT ;  /* 0x000000011300780c */ /* 0x000fe20003f05070 */
[----:B------:R-:W-:-:S03]  /*0300*/  IMAD R11, R10, 0x5, RZ ;  /* 0x000000050a0b7824 */ /* 0x000fc600078e02ff */
[----:B------:R-:W-:Y:S01]  /*0310*/  R2P PR, R22, 0x7e ;  /* 0x0000007e16007804 */ /* 0x000fe20000000000 */
[----:B------:R-:W-:-:S08]  /*0320*/  IMAD.WIDE.U32 R10, R11, 0x4, R6 ;  /* 0x000000040b0a7825 */ /* 0x000fd000078e0006 */
[----:B------:R-:W2:Y:S04]  /*0330*/  @!P0 LDG.E R19, desc[UR6][R10.64] ;  /* 0x000000060a138981 */ /* 0x000ea8000c1e1900 */
[----:B------:R-:W3:Y:S04]  /*0340*/  @!P0 LDG.E R20, desc[UR6][R10.64+0x10] ;  /* 0x000010060a148981 */ /* 0x000ee8000c1e1900 */
[----:B------:R-:W4:Y:S04]  /*0350*/  @P1 LDG.E R21, desc[UR6][R10.64+0x14] ;  /* 0x000014060a151981 */ /* 0x000f28000c1e1900 */
[----:B------:R-:W4:Y:S04]  /*0360*/  @P2 LDG.E R23, desc[UR6][R10.64+0x28] ;  /* 0x000028060a172981 */ /* 0x000f28000c1e1900 */
[----:B------:R-:W4:Y:S04]  /*0370*/  @P1 LDG.E R24, desc[UR6][R10.64+0x24] ;  /* 0x000024060a181981 */ /* 0x000f28000c1e1900 */
[----:B------:R-:W4:Y:S04]  /*0380*/  @P2 LDG.E R26, desc[UR6][R10.64+0x38] ;  /* 0x000038060a1a2981 */ /* 0x000f28000c1e1900 */
[----:B------:R-:W4:Y:S04]  /*0390*/  @P3 LDG.E R25, desc[UR6][R10.64+0x3c] ;  /* 0x00003c060a193981 */ /* 0x000f28000c1e1900 */
[----:B------:R-:W4:Y:S01]  /*03a0*/  @P4 LDG.E R27, desc[UR6][R10.64+0x50] ;  /* 0x000050060a1b4981 */ /* 0x000f22000c1e1900 */
[----:B--2---:R-:W-:-:S03]  /*03b0*/  @!P0 LOP3.LUT R14, R14, R19, RZ, 0x3c, !PT ;  /* 0x000000130e0e8212 */ /* 0x004fc600078e3cff */
[----:B------:R-:W2:Y:S01]  /*03c0*/  @!P0 LDG.E R19, desc[UR6][R10.64+0x4] ;  /* 0x000004060a138981 */ /* 0x000ea2000c1e1900 */
[----:B---3--:R-:W-:-:S03]  /*03d0*/  @!P0 LOP3.LUT R3, R3, R20, RZ, 0x3c, !PT ;  /* 0x0000001403038212 */ /* 0x008fc600078e3cff */
[----:B------:R-:W3:Y:S01]  /*03e0*/  @!P0 LDG.E R20, desc[UR6][R10.64+0x8] ;  /* 0x000008060a148981 */ /* 0x000ee2000c1e1900 */
[----:B----4-:R-:W-:-:S03]  /*03f0*/  @P1 LOP3.LUT R14, R14, R21, RZ, 0x3c, !PT ;  /* 0x000000150e0e1212 */ /* 0x010fc600078e3cff */
[----:B------:R-:W4:Y:S01]  /*0400*/  @!P0 LDG.E R21, desc[UR6][R10.64+0xc] ;  /* 0x00000c060a158981 */ /* 0x000f22000c1e1900 */
[----:B------:R-:W-:-:S03]  /*0410*/  @P2 LOP3.LUT R14, R14, R23, RZ, 0x3c, !PT ;  /* 0x000000170e0e2212 */ /* 0x000fc600078e3cff */
[----:B------:R-:W4:Y:S01]  /*0420*/  @P1 LDG.E R23, desc[UR6][R10.64+0x18] ;  /* 0x000018060a171981 */ /* 0x000f22000c1e1900 */
[----:B------:R-:W-:-:S03]  /*0430*/  @P1 LOP3.LUT R3, R3, R24, RZ, 0x3c, !PT ;  /* 0x0000001803031212 */ /* 0x000fc600078e3cff */
[----:B------:R-:W4:Y:S01]  /*0440*/  @P2 LDG.E R24, desc[UR6][R10.64+0x30] ;  /* 0x000030060a182981 */ /* 0x000f22000c1e1900 */
[----:B--2---:R-:W-:-:S03]  /*0450*/  @!P0 LOP3.LUT R4, R4, R19, RZ, 0x3c, !PT ;  /* 0x0000001304048212 */ /* 0x004fc600078e3cff */
[----:B------:R-:W2:Y:S01]  /*0460*/  @P1 LDG.E R19, desc[UR6][R10.64+0x20] ;  /* 0x000020060a131981 */ /* 0x000ea2000c1e1900 */
[----:B---3--:R-:W-:-:S03]  /*0470*/  @!P0 LOP3.LUT R5, R5, R20, RZ, 0x3c, !PT ;  /* 0x0000001405058212 */ /* 0x008fc600078e3cff */
[----:B------:R-:W3:Y:S01]  /*0480*/  @P1 LDG.E R20, desc[UR6][R10.64+0x1c] ;  /* 0x00001c060a141981 */ /* 0x000ee2000c1e1900 */
[----:B----4-:R-:W-:-:S03]  /*0490*/  @!P0 LOP3.LUT R2, R2, R21, RZ, 0x3c, !PT ;  /* 0x0000001502028212 */ /* 0x010fc600078e3cff */
[----:B------:R-:W4:Y:S01]  /*04a0*/  @P2 LDG.E R21, desc[UR6][R10.64+0x2c] ;  /* 0x00002c060a152981 */ /* 0x000f22000c1e1900 */
[----:B------:R-:W-:-:S03]  /*04b0*/  @P1 LOP3.LUT R4, R4, R23, RZ, 0x3c, !PT ;  /* 0x0000001704041212 */ /* 0x000fc600078e3cff */
[----:B------:R-:W4:Y:S01]  /*04c0*/  @P2 LDG.E R23, desc[UR6][R10.64+0x34] ;  /* 0x000034060a172981 */ /* 0x000f22000c1e1900 */
[----:B------:R-:W-:-:S03]  /*04d0*/  @P2 LOP3.LUT R3, R3, R26, RZ, 0x3c, !PT ;  /* 0x0000001a03032212 */ /* 0x000fc600078e3cff */
[----:B------:R-:W4:Y:S01]  /*04e0*/  @P3 LDG.E R26, desc[UR6][R10.64+0x4c] ;  /* 0x00004c060a1a3981 */ /* 0x000f22000c1e1900 */
[----:B------:R-:W-:-:S03]  /*04f0*/  @P3 LOP3.LUT R14, R14, R25, RZ, 0x3c, !PT ;  /* 0x000000190e0e3212 */ /* 0x000fc600078e3cff */
[----:B------:R-:W4:Y:S01]  /*0500*/  @P5 LDG.E R25, desc[UR6][R10.64+0x64] ;  /* 0x000064060a195981 */ /* 0x000f22000c1e1900 */
[----:B--2---:R-:W-:-:S03]  /*0510*/  @P1 LOP3.LUT R2, R2, R19, RZ, 0x3c, !PT ;  /* 0x0000001302021212 */ /* 0x004fc600078e3cff */
[----:B------:R-:W2:Y:S01]  /*0520*/  @P3 LDG.E R19, desc[UR6][R10.64+0x40] ;  /* 0x000040060a133981 */ /* 0x000ea2000c1e1900 */
[----:B---3--:R-:W-:-:S03]  /*0530*/  @P1 LOP3.LUT R5, R5, R20, RZ, 0x3c, !PT ;  /* 0x0000001405051212 */ /* 0x008fc600078e3cff */
[----:B------:R-:W3:Y:S01]  /*0540*/  @P3 LDG.E R20, desc[UR6][R10.64+0x44] ;  /* 0x000044060a143981 */ /* 0x000ee2000c1e1900 */
[----:B------:R-:W-:-:S03]  /*0550*/  @P2 LOP3.LUT R5, R5, R24, RZ, 0x3c, !PT ;  /* 0x0000001805052212 */ /* 0x000fc600078e3cff */
[----:B------:R-:W3:Y:S01]  /*0560*/  @P4 LDG.E R24, desc[UR6][R10.64+0x58] ;  /* 0x000058060a184981 */ /* 0x000ee2000c1e1900 */
[----:B----4-:R-:W-:Y:S02]  /*0570*/  @P2 LOP3.LUT R4, R4, R21, RZ, 0x3c, !PT ;  /* 0x0000001504042212 */ /* 0x010fe400078e3cff */
[----:B------:R-:W-:Y:S01]  /*0580*/  @P2 LOP3.LUT R2, R2, R23, RZ, 0x3c, !PT ;  /* 0x0000001702022212 */ /* 0x000fe200078e3cff */
[----:B------:R-:W4:Y:S04]  /*0590*/  @P3 LDG.E R21, desc[UR6][R10.64+0x48] ;  /* 0x000048060a153981 */ /* 0x000f28000c1e1900 */
[----:B------:R-:W4:Y:S01]  /*05a0*/  @P4 LDG.E R23, desc[UR6][R10.64+0x54] ;  /* 0x000054060a174981 */ /* 0x000f22000c1e1900 */
[----:B------:R-:W-:Y:S02]  /*05b0*/  @P4 LOP3.LUT R14, R14, R27, RZ, 0x3c, !PT ;  /* 0x0000001b0e0e4212 */ /* 0x000fe400078e3cff */
[----:B------:R-:W-:-:S02]  /*05c0*/  @P3 LOP3.LUT R3, R3, R26, RZ, 0x3c, !PT ;  /* 0x0000001a03033212 */ /* 0x000fc400078e3cff */
        /* <DEDUP_REMOVED lines=9> */
[----:B----4-:R-:W-:-:S03]  /*0660*/  @P3 LOP3.LUT R2, R2, R21, RZ, 0x3c, !PT ;  /* 0x0000001502023212 */ /* 0x010fc600078e3cff */
[----:B------:R-:W4:Y:S01]  /*0670*/  @P5 LDG.E R21, desc[UR6][R10.64+0x68] ;  /* 0x000068060a155981 */ /* 0x000f22000c1e1900 */
[----:B------:R-:W-:-:S03]  /*0680*/  @P4 LOP3.LUT R4, R4, R23, RZ, 0x3c, !PT ;  /* 0x0000001704044212 */ /* 0x000fc600078e3cff */
[----:B------:R-:W4:Y:S01]  /*0690*/  @P5 LDG.E R23, desc[UR6][R10.64+0x70] ;  /* 0x000070060a175981 */ /* 0x000f22000c1e1900 */
[----:B------:R-:W-:Y:S02]  /*06a0*/  LOP3.LUT P0, RZ, R22, 0x80, RZ, 0xc0, !PT ;  /* 0x0000008016ff7812 */ /* 0x000fe4000780c0ff */
[----:B------:R-:W-:Y:S02]  /*06b0*/  @P4 LOP3.LUT R3, R3, R26, RZ, 0x3c, !PT ;  /* 0x0000001a03034212 */ /* 0x000fe400078e3cff */
[----:B------:R-:W-:Y:S02]  /*06c0*/  @P6 LOP3.LUT R14, R14, R25, RZ, 0x3c, !PT ;  /* 0x000000190e0e6212 */ /* 0x000fe400078e3cff */
[----:B------:R-:W4:Y:S07]  /*06d0*/  @P6 LDG.E R25, desc[UR6][R10.64+0x7c] ;  /* 0x00007c060a196981 */ /* 0x000f2e000c1e1900 */
[----:B------:R-:W4:Y:S04]  /*06e0*/  @P0 LDG.E R27, desc[UR6][R10.64+0x8c] ;  /* 0x00008c060a1b0981 */ /* 0x000f28000c1e1900 */
[----:B------:R-:W4:Y:S04]  /*06f0*/  @P0 LDG.E R26, desc[UR6][R10.64+0x94] ;  /* 0x000094060a1a0981 */ /* 0x000f28000c1e1900 */
        /* <DEDUP_REMOVED lines=11> */
[----:B------:R-:W-:Y:S02]  /*07b0*/  @P6 LOP3.LUT R4, R4, R25, RZ, 0x3c, !PT ;  /* 0x0000001904046212 */ /* 0x000fe400078e3cff */
[----:B------:R-:W-:Y:S02]  /*07c0*/  @P0 LOP3.LUT R14, R14, R27, RZ, 0x3c, !PT ;  /* 0x0000001b0e0e0212 */ /* 0x000fe400078e3cff */
[----:B--2---:R-:W-:Y:S02]  /*07d0*/  @P6 LOP3.LUT R2, R2, R19, RZ, 0x3c, !PT ;  /* 0x0000001302026212 */ /* 0x004fe400078e3cff */
[----:B---3--:R-:W-:Y:S02]  /*07e0*/  @P6 LOP3.LUT R5, R5, R20, RZ, 0x3c, !PT ;  /* 0x0000001405056212 */ /* 0x008fe400078e3cff */
[----:B------:R-:W-:Y:S02]  /*07f0*/  @P6 LOP3.LUT R3, R3, R24, RZ, 0x3c, !PT ;  /* 0x0000001803036212 */ /* 0x000fe400078e3cff */
[----:B------:R-:W-:-:S02]  /*0800*/  @P0 LOP3.LUT R5, R5, R26, RZ, 0x3c, !PT ;  /* 0x0000001a05050212 */ /* 0x000fc400078e3cff */
[----:B----4-:R-:W-:Y:S02]  /*0810*/  @P0 LOP3.LUT R4, R4, R21, RZ, 0x3c, !PT ;  /* 0x0000001504040212 */ /* 0x010fe400078e3cff */
[----:B------:R-:W-:Y:S02]  /*0820*/  @P0 LOP3.LUT R3, R3, R28, RZ, 0x3c, !PT ;  /* 0x0000001c03030212 */ /* 0x000fe400078e3cff */
[----:B------:R-:W-:Y:S02]  /*0830*/  @P0 LOP3.LUT R2, R2, R23, RZ, 0x3c, !PT ;  /* 0x0000001702020212 */ /* 0x000fe400078e3cff */
[----:B------:R-:W-:-:S13]  /*0840*/  R2P PR, R22.B1, 0x7f ;  /* 0x0000007f16007804 */ /* 0x000fda0000001000 */
[----:B------:R-:W2:Y:S04]  /*0850*/  @P0 LDG.E R19, desc[UR6][R10.64+0xa0] ;  /* 0x0000a0060a130981 */ /* 0x000ea8000c1e1900 */
[----:B------:R-:W3:Y:S04]  /*0860*/  @P1 LDG.E R23, desc[UR6][R10.64+0xb4] ;  /* 0x0000b4060a171981 */ /* 0x000ee8000c1e1900 */
[----:B------:R-:W4:Y:S04]  /*0870*/  @P0 LDG.E R21, desc[UR6][R10.64+0xa4] ;  /* 0x0000a4060a150981 */ /* 0x000f28000c1e1900 */
[----:B------:R-:W4:Y:S04]  /*0880*/  @P2 LDG.E R25, desc[UR6][R10.64+0xc8] ;  /* 0x0000c8060a192981 */ /* 0x000f28000c1e1900 */
[----:B------:R-:W4:Y:S04]  /*0890*/  @P3 LDG.E R27, desc[UR6][R10.64+0xdc] ;  /* 0x0000dc060a1b3981 */ /* 0x000f28000c1e1900 */
[----:B------:R-:W4:Y:S04]  /*08a0*/  @P0 LDG.E R20, desc[UR6][R10.64+0xa8] ;  /* 0x0000a8060a140981 */ /* 0x000f28000c1e1900 */
[----:B------:R-:W4:Y:S04]  /*08b0*/  @P0 LDG.E R24, desc[UR6][R10.64+0xb0] ;  /* 0x0000b0060a180981 */ /* 0x000f28000c1e1900 */
[----:B------:R-:W4:Y:S04]  /*08c0*/  @P4 LDG.E R29, desc[UR6][R10.64+0xf0] ;  /* 0x0000f0060a1d4981 */ /* 0x000f28000c1e1900 */
[----:B------:R-:W4:Y:S01]  /*08d0*/  @P1 LDG.E R26, desc[UR6][R10.64+0xc4] ;  /* 0x0000c4060a1a1981 */ /* 0x000f22000c1e1900 */
[----:B--2---:R-:W-:-:S03]  /*08e0*/  @P0 LOP3.LUT R14, R14, R19, RZ, 0x3c, !PT ;  /* 0x000000130e0e0212 */ /* 0x004fc600078e3cff */
[----:B------:R-:W2:Y:S01]  /*08f0*/  @P0 LDG.E R19, desc[UR6][R10.64+0xac] ;  /* 0x0000ac060a130981 */ /* 0x000ea2000c1e1900 */
[----:B---3--:R-:W-:-:S03]  /*0900*/  @P1 LOP3.LUT R14, R14, R23, RZ, 0x3c, !PT ;  /* 0x000000170e0e1212 */ /* 0x008fc600078e3cff */
[----:B------:R-:W3:Y:S01]  /*0910*/  @P1 LDG.E R23, desc[UR6][R10.64+0xc0] ;  /* 0x0000c0060a171981 */ /* 0x000ee2000c1e1900 */
[----:B----4-:R-:W-:-:S03]  /*0920*/  @P0 LOP3.LUT R4, R4, R21, RZ, 0x3c, !PT ;  /* 0x0000001504040212 */ /* 0x010fc600078e3cff */
[----:B------:R-:W4:Y:S01]  /*0930*/  @P1 LDG.E R21, desc[UR6][R10.64+0xb8] ;  /* 0x0000b8060a151981 */ /* 0x000f22000c1e1900 */
[----:B------:R-:W-:-:S03]  /*0940*/  @P2 LOP3.LUT R14, R14, R25, RZ, 0x3c, !PT ;  /* 0x000000190e0e2212 */ /* 0x000fc600078e3cff */
[----:B------:R-:W4:Y:S01]  /*0950*/  @P5 LDG.E R25, desc[UR6][R10.64+0x104] ;  /* 0x000104060a195981 */ /* 0x000f22000c1e1900 */
[----:B------:R-:W-:-:S03]  /*0960*/  @P3 LOP3.LUT R14, R14, R27, RZ, 0x3c, !PT ;  /* 0x0000001b0e0e3212 */ /* 0x000fc600078e3cff */
[----:B------:R-:W4:Y:S01]  /*0970*/  @P6 LDG.E R27, desc[UR6][R10.64+0x118] ;  /* 0x000118060a1b6981 */ /* 0x000f22000c1e1900 */
[----:B------:R-:W-:-:S03]  /*0980*/  @P0 LOP3.LUT R5, R5, R20, RZ, 0x3c, !PT ;  /* 0x0000001405050212 */ /* 0x000fc600078e3cff */
[----:B------:R-:W4:Y:S01]  /*0990*/  @P1 LDG.E R20, desc[UR6][R10.64+0xbc] ;  /* 0x0000bc060a141981 */ /* 0x000f22000c1e1900 */
[----:B------:R-:W-:-:S03]  /*09a0*/  @P0 LOP3.LUT R3, R3, R24, RZ, 0x3c, !PT ;  /* 0x0000001803030212 */ /* 0x000fc600078e3cff */
[----:B------:R-:W4:Y:S01]  /*09b0*/  @P2 LDG.E R24, desc[UR6][R10.64+0xd8] ;  /* 0x0000d8060a182981 */ /* 0x000f22000c1e1900 */
[----:B------:R-:W-:Y:S02]  /*09c0*/  @P4 LOP3.LUT R14, R14, R29, RZ, 0x3c, !PT ;  /* 0x0000001d0e0e4212 */ /* 0x000fe400078e3cff */
[----:B------:R-:W-:Y:S02]  /*09d0*/  @P1 LOP3.LUT R3, R3, R26, RZ, 0x3c, !PT ;  /* 0x0000001a03031212 */ /* 0x000fe400078e3cff */
[----:B------:R-:W4:Y:S01]  /*09e0*/  @P3 LDG.E R26, desc[UR6][R10.64+0xe4] ;  /* 0x0000e4060a1a3981 */ /* 0x000f22000c1e1900 */
[----:B--2---:R-:W-:Y:S02]  /*09f0*/  @P0 LOP3.LUT R2, R2, R19, RZ, 0x3c, !PT ;  /* 0x0000001302020212 */ /* 0x004fe400078e3cff */
[----:B------:R-:W-:Y:S01]  /*0a00*/  LOP3.LUT P0, RZ, R22, 0x8000, RZ, 0xc0, !PT ;  /* 0x0000800016ff7812 */ /* 0x000fe2000780c0ff */
[----:B------:R-:W2:Y:S01]  /*0a10*/  @P2 LDG.E R19, desc[UR6][R10.64+0xcc] ;  /* 0x0000cc060a132981 */ /* 0x000ea2000c1e1900 */
[----:B---3--:R-:W-:-:S03]  /*0a20*/  @P1 LOP3.LUT R2, R2, R23, RZ, 0x3c, !PT ;  /* 0x0000001702021212 */ /* 0x008fc600078e3cff */
[----:B------:R-:W3:Y:S01]  /*0a30*/  @P2 LDG.E R22, desc[UR6][R10.64+0xd0] ;  /* 0x0000d0060a162981 */ /* 0x000ee2000c1e1900 */
[----:B----4-:R-:W-:-:S03]  /*0a40*/  @P1 LOP3.LUT R4, R4, R21, RZ, 0x3c, !PT ;  /* 0x0000001504041212 */ /* 0x010fc600078e3cff */
[----:B------:R-:W4:Y:S01]  /*0a50*/  @P2 LDG.E R21, desc[UR6][R10.64+0xd4] ;  /* 0x0000d4060a152981 */ /* 0x000f22000c1e1900 */
[----:B------:R-:W-:-:S03]  /*0a60*/  @P5 LOP3.LUT R14, R14, R25, RZ, 0x3c, !PT ;  /* 0x000000190e0e5212 */ /* 0x000fc600078e3cff */
[----:B------:R-:W4:Y:S04]  /*0a70*/  @P3 LDG.E R23, desc[UR6][R10.64+0xe0] ;  /* 0x0000e0060a173981 */ /* 0x000f28000c1e1900 */
[----:B------:R-:W4:Y:S01]  /*0a80*/  @P3 LDG.E R25, desc[UR6][R10.64+0xe8] ;  /* 0x0000e8060a193981 */ /* 0x000f22000c1e1900 */
[----:B------:R-:W-:-:S03]  /*0a90*/  @P1 LOP3.LUT R5, R5, R20, RZ, 0x3c, !PT ;  /* 0x0000001405051212 */ /* 0x000fc600078e3cff */
[----:B------:R-:W4:Y:S01]  /*0aa0*/  @P3 LDG.E R20, desc[UR6][R10.64+0xec] ;  /* 0x0000ec060a143981 */ /* 0x000f22000c1e1900 */
[----:B------:R-:W-:-:S03]  /*0ab0*/  @P2 LOP3.LUT R3, R3, R24, RZ, 0x3c, !PT ;  /* 0x0000001803032212 */ /* 0x000fc600078e3cff */
        /* <DEDUP_REMOVED lines=8> */
[----:B------:R-:W-:Y:S02]  /*0b40*/  @P3 LOP3.LUT R5, R5, R26, RZ, 0x3c, !PT ;  /* 0x0000001a05053212 */ /* 0x000fe400078e3cff */
[----:B------:R-:W-:Y:S01]  /*0b50*/  @P3 LOP3.LUT R4, R4, R23, RZ, 0x3c, !PT ;  /* 0x0000001704043212 */ /* 0x000fe200078e3cff */
[----:B------:R-:W4:Y:S01]  /*0b60*/  @P5 LDG.E R26, desc[UR6][R10.64+0x10c] ;  /* 0x00010c060a1a5981 */ /* 0x000f22000c1e1900 */
[----:B------:R-:W-:-:S03]  /*0b70*/  @P3 LOP3.LUT R2, R2, R25, RZ, 0x3c, !PT ;  /* 0x0000001902023212 */ /* 0x000fc600078e3cff */
[----:B------:R-:W4:Y:S04]  /*0b80*/  @P5 LDG.E R23, desc[UR6][R10.64+0x108] ;  /* 0x000108060a175981 */ /* 0x000f28000c1e1900 */
        /* <DEDUP_REMOVED lines=19> */
[----:B------:R-:W-:-:S05]  /*0cc0*/  VIADD R18, R18, 0x10 ;  /* 0x0000001012127836 */ /* 0x000fca0000000000 */
[----:B------:R-:W-:Y:S02]  /*0cd0*/  ISETP.NE.AND P1, PT, R18, 0x20, PT ;  /* 0x000000201200780c */ /* 0x000fe40003f25270 */
[----:B------:R-:W-:-:S04]  /*0ce0*/  @P5 LOP3.LUT R3, R3, R20, RZ, 0x3c, !PT ;  /* 0x0000001403035212 */ /* 0x000fc800078e3cff */
[----:B------:R-:W-:Y:S02]  /*0cf0*/  @P6 LOP3.LUT R3, R3, R24, RZ, 0x3c, !PT ;  /* 0x0000001803036212 */ /* 0x000fe400078e3cff */
[----:B------:R-:W-:Y:S02]  /*0d00*/  @P0 LOP3.LUT R14, R14, R27, RZ, 0x3c, !PT ;  /* 0x0000001b0e0e0212 */ /* 0x000fe400078e3cff */
[----:B------:R-:W-:Y:S02]  /*0d10*/  @P0 LOP3.LUT R3, R3, R28, RZ, 0x3c, !PT ;  /* 0x0000001c03030212 */ /* 0x000fe400078e3cff */
[----:B--2---:R-:W-:Y:S02]  /*0d20*/  @P6 LOP3.LUT R4, R4, R19, RZ, 0x3c, !PT ;  /* 0x0000001304046212 */ /* 0x004fe400078e3cff */
[----:B---3--:R-:W-:Y:S02]  /*0d30*/  @P6 LOP3.LUT R5, R5, R22, RZ, 0x3c, !PT ;  /* 0x0000001605056212 */ /* 0x008fe400078e3cff */
[----:B----4-:R-:W-:-:S02]  /*0d40*/  @P6 LOP3.LUT R2, R2, R21, RZ, 0x3c, !PT ;  /* 0x0000001502026212 */ /* 0x010fc400078e3cff */
[----:B------:R-:W-:Y:S02]  /*0d50*/  @P0 LOP3.LUT R5, R5, R26, RZ, 0x3c, !PT ;  /* 0x0000001a05050212 */ /* 0x000fe400078e3cff */
[----:B------:R-:W-:Y:S02]  /*0d60*/  @P0 LOP3.LUT R4, R4, R23, RZ, 0x3c, !PT ;  /* 0x0000001704040212 */ /* 0x000fe400078e3cff */
[----:B------:R-:W-:Y:S01]  /*0d70*/  @P0 LOP3.LUT R2, R2, R25, RZ, 0x3c, !PT ;  /* 0x0000001902020212 */ /* 0x000fe200078e3cff */
[----:B------:R-:W-:Y:S06]  /*0d80*/  @P1 BRA `(.L_x_93) ;  /* 0xfffffff400481947 */ /* 0x000fec000383ffff */
[----:B------:R-:W-:-:S05]  /*0d90*/  VIADD R16, R16, 0x1 ;  /* 0x0000000110107836 */ /* 0x000fca0000000000 */
[----:B------:R-:W-:-:S13]  /*0da0*/  ISETP.NE.AND P0, PT, R16, 0x5, PT ;  /* 0x000000051000780c */ /* 0x000fda0003f05270 */
[----:B------:R-:W-:Y:S05]  /*0db0*/  @P0 BRA `(.L_x_94) ;  /* 0xfffffff400280947 */ /* 0x000fea000383ffff */
[----:B------:R-:W-:Y:S01]  /*0dc0*/  UIADD3 UR4, UPT, UPT, UR4, 0x1, URZ ;  /* 0x0000000104047890 */ /* 0x000fe2000fffe0ff */
[----:B------:R-:W-:Y:S01]  /*0dd0*/  LOP3.LUT R10, R0, 0x3, RZ, 0xc0, !PT ;  /* 0x00000003000a7812 */ /* 0x000fe200078ec0ff */
[----:B------:R-:W-:-:S04]  /*0de0*/  IMAD.WIDE.U32 R8, R13, 0x30, R8 ;  /* 0x000000300d087825 */ /* 0x000fc800078e0008 */
[----:B------:R-:W-:Y:S01]  /*0df0*/  ISETP.LE.U32.AND P0, PT, R10, UR4, PT ;  /* 0x000000040a007c0c */ /* 0x000fe2000bf03070 */
[----:B------:R0:W-:Y:S04]  /*0e00*/  STG.E.64 desc[UR6][R8.64+0x8], R4 ;  /* 0x0000080408007986 */ /* 0x0001e8000c101b06 */
[----:B------:R0:W-:Y:S04]  /*0e10*/  STG.E.64 desc[UR6][R8.64+0x10], R2 ;  /* 0x0000100208007986 */ /* 0x0001e8000c101b06 */
[----:B------:R0:W-:Y:S04]  /*0e20*/  STG.E desc[UR6][R8.64+0x4], R14 ;  /* 0x0000040e08007986 */ /* 0x0001e8000c101906 */
[----:B------:R-:W-:Y:S05]  /*0e30*/  @!P0 BRA `(.L_x_95) ;  /* 0xfffffff000f88947 */ /* 0x000fea000383ffff */
.L_x_92:
[----:B------:R-:W-:Y:S01]  /*0e40*/  ISETP.GT.U32.AND P0, PT, R0, 0x3, PT ;  /* 0x000000030000780c */ /* 0x000fe20003f04070 */
[----:B------:R-:W-:Y:S01]  /*0e50*/  VIADD R12, R12, 0x1 ;  /* 0x000000010c0c7836 */ /* 0x000fe20000000000 */
[--C-:B------:R-:W-:Y:S02]  /*0e60*/  SHF.R.U64 R0, R0, 0x2, R15.reuse ;  /* 0x0000000200007819 */ /* 0x100fe4000000120f */
[----:B------:R-:W-:Y:S02]  /*0e70*/  ISETP.GT.U32.AND.EX P0, PT, R15, RZ, PT, P0 ;  /* 0x000000ff0f00720c */ /* 0x000fe40003f04100 */
[----:B------:R-:W-:-:S11]  /*0e80*/  SHF.R.U32.HI R15, RZ, 0x2, R15 ;  /* 0x00000002ff0f7819 */ /* 0x000fd6000001160f */
[----:B------:R-:W-:Y:S05]  /*0e90*/  @P0 BRA `(.L_x_96) ;  /* 0xfffffff000c40947 */ /* 0x000fea000383ffff */
.L_x_91:
[----:B0-----:R-:W0:Y:S02]  /*0ea0*/  LDC.64 R2, c[0x0][0x380] ;  /* 0x0000e000ff027b82 */ /* 0x001e240000000a00 */
[----:B0-----:R-:W-:-:S05]  /*0eb0*/  IMAD.WIDE.U32 R2, R13, 0x30, R2 ;  /* 0x000000300d027825 */ /* 0x001fca00078e0002 */
[----:B------:R-:W-:Y:S04]  /*0ec0*/  STG.E.64 desc[UR6][R2.64+0x18], RZ ;  /* 0x000018ff02007986 */ /* 0x000fe8000c101b06 */
[----:B------:R-:W-:Y:S04]  /*0ed0*/  STG.E desc[UR6][R2.64+0x20], RZ ;  /* 0x000020ff02007986 */ /* 0x000fe8000c101906 */
[----:B------:R-:W-:Y:S01]  /*0ee0*/  STG.E.64 desc[UR6][R2.64+0x28], RZ ;  /* 0x000028ff02007986 */ /* 0x000fe2000c101b06 */
[----:B------:R-:W-:Y:S05]  /*0ef0*/  EXIT ;  /* 0x000000000000794d */ /* 0x000fea0003800000 */
.L_x_97:
        /* <DEDUP_REMOVED lines=16> */
.L_x_103:


//--------------------- .nv.global.init           --------------------------
	.section	.nv.global.init,"aw",@progbits
	.align	4
.nv.global.init:
	.type		mrg32k3aM1SubSeq,@object
	.size		mrg32k3aM1SubSeq,(mrg32k3aM2SubSeq - mrg32k3aM1SubSeq)
mrg32k3aM1SubSeq:
        /*0000*/ 	.byte	0x0b, 0xcc, 0xee, 0x04, 0x73, 0x29, 0x8b, 0x6f, 0xf6, 0x53, 0x03, 0xf6, 0x23, 0xf6, 0xea, 0xda
        /* <DEDUP_REMOVED lines=125> */
	.type		mrg32k3aM2SubSeq,@object
	.size		mrg32k3aM2SubSeq,(mrg32k3aM1 - mrg32k3aM2SubSeq)
mrg32k3aM2SubSeq:
        /* <DEDUP_REMOVED lines=126> */
	.type		mrg32k3aM1,@object
	.size		mrg32k3aM1,(mrg32k3aM1Seq - mrg32k3aM1)
mrg32k3aM1:
        /* <DEDUP_REMOVED lines=144> */
	.type		mrg32k3aM1Seq,@object
	.size		mrg32k3aM1Seq,(mrg32k3aM2 - mrg32k3aM1Seq)
mrg32k3aM1Seq:
        /* <DEDUP_REMOVED lines=144> */
	.type		mrg32k3aM2,@object
	.size		mrg32k3aM2,(mrg32k3aM2Seq - mrg32k3aM2)
mrg32k3aM2:
        /* <DEDUP_REMOVED lines=144> */
	.type		mrg32k3aM2Seq,@object
	.size		mrg32k3aM2Seq,(precalc_xorwow_matrix - mrg32k3aM2Seq)
mrg32k3aM2Seq:
        /* <DEDUP_REMOVED lines=144> */
	.type		precalc_xorwow_matrix,@object
	.size		precalc_xorwow_matrix,(precalc_xorwow_offset_matrix - precalc_xorwow_matrix)
precalc_xorwow_matrix:
        /* <DEDUP_REMOVED lines=6400> */
	.type		precalc_xorwow_offset_matrix,@object
	.size		precalc_xorwow_offset_matrix,(.L_1 - precalc_xorwow_offset_matrix)
precalc_xorwow_offset_matrix:
        /* <DEDUP_REMOVED lines=6400> */
.L_1:


//--------------------- .nv.shared._Z31pheromon_aktualisierungs_kernelfiiiPiS_PfS_ --------------------------
	.section	.nv.shared._Z31pheromon_aktualisierungs_kernelfiiiPiS_PfS_,"aw",@nobits
	.sectionflags	@""
	.align	16
	.zero		1024


//--------------------- .nv.shared.reserved.0     --------------------------
	.section	.nv.shared.reserved.0,"aw",@nobits
	.weak		__nv_reservedSMEM_offset_0_alias
	.size		__nv_reservedSMEM_offset_0_alias, 0, 64
	.other		__nv_reservedSMEM_offset_0_alias,@"STO_CUDA_RESERVED_SHARED STV_DEFAULT"
__nv_reservedSMEM_offset_0_alias:
	.zero		0
	.zero		64


//--------------------- .nv.shared._Z25tour_konstruktions_kernelP17curandStateXORWOWiiffPiPfS1_ --------------------------
	.section	.nv.shared._Z25tour_konstruktions_kernelP17curandStateXORWOWiiffPiPfS1_,"aw",@nobits
	.sectionflags	@""
	.align	16
.nv.shared._Z25tour_konstruktions_kernelP17curandStateXORWOWiiffPiPfS1_:
	.zero		1040


//--------------------- .nv.shared._Z12setup_kernelP17curandStateXORWOWiy --------------------------
	.section	.nv.shared._Z12setup_kernelP17curandStateXORWOWiy,"aw",@nobits
	.sectionflags	@""
	.align	16
	.zero		1024


//--------------------- .nv.constant0._Z31pheromon_aktualisierungs_kernelfiiiPiS_PfS_ --------------------------
	.section	.nv.constant0._Z31pheromon_aktualisierungs_kernelfiiiPiS_PfS_,"a",@progbits
	.sectionflags	@""
	.align	4
.nv.constant0._Z31pheromon_aktualisierungs_kernelfiiiPiS_PfS_:
	.zero		944


//--------------------- .nv.constant0._Z25tour_konstruktions_kernelP17curandStateXORWOWiiffPiPfS1_ --------------------------
	.section	.nv.constant0._Z25tour_konstruktions_kernelP17curandStateXORWOWiiffPiPfS1_,"a",@progbits
	.sectionflags	@""
	.align	4
.nv.constant0._Z25tour_konstruktions_kernelP17curandStateXORWOWiiffPiPfS1_:
	.zero		944


//--------------------- .nv.constant0._Z12setup_kernelP17curandStateXORWOWiy --------------------------
	.section	.nv.constant0._Z12setup_kernelP17curandStateXORWOWiy,"a",@progbits
	.sectionflags	@""
	.align	4
.nv.constant0._Z12setup_kernelP17curandStateXORWOWiy:
	.zero		920


//--------------------- SYMBOLS --------------------------

	.type		.nv.reservedSmem.offset0,@object
	.size		.nv.reservedSmem.offset0,0x4
	.type		.nv.reservedSmem.cap,@object
	.size		.nv.reservedSmem.cap,0x4
